// auto-generated by cutlass_sweep.gemm — config: {"arch": "sm_100", "cluster_m": 4, "cluster_n": 4, "dtype": "tf32", "dtype_b": "tf32", "layout": "nt", "stages": 0, "tile_k": 64, "tile_m": 256, "tile_n": 128}
#include "cutlass/cutlass.h"
#include "cutlass/gemm/collective/collective_builder.hpp"
#include "cutlass/gemm/device/gemm_universal_adapter.h"
#include "cutlass/gemm/kernel/gemm_universal.hpp"
#include "cutlass/epilogue/collective/collective_builder.hpp"

using ElemA = cutlass::tfloat32_t;
using ElemB = cutlass::tfloat32_t;
using ElemCD = cutlass::tfloat32_t;
using Acc  = float;
using TileShape    = cute::Shape<cute::_256, cute::_128, cute::_64>;
using ClusterShape = cute::Shape<cute::_4, cute::_4, cute::_1>;

using CollectiveEpilogue = typename cutlass::epilogue::collective::CollectiveBuilder<
    cutlass::arch::Sm100, cutlass::arch::OpClassTensorOp,
    TileShape, ClusterShape,
    cutlass::epilogue::collective::EpilogueTileAuto,
    Acc, Acc,
    ElemCD, cutlass::layout::RowMajor, 128 / cutlass::sizeof_bits<ElemCD>::value,
    ElemCD, cutlass::layout::RowMajor, 128 / cutlass::sizeof_bits<ElemCD>::value,
    cutlass::epilogue::collective::EpilogueScheduleAuto
  >::CollectiveOp;

using CollectiveMainloop = typename cutlass::gemm::collective::CollectiveBuilder<
    cutlass::arch::Sm100, cutlass::arch::OpClassTensorOp,
    ElemA, cutlass::layout::RowMajor, 128 / cutlass::sizeof_bits<ElemA>::value,
    ElemB, cutlass::layout::ColumnMajor, 128 / cutlass::sizeof_bits<ElemB>::value,
    Acc,
    TileShape, ClusterShape,
    cutlass::gemm::collective::StageCountAutoCarveout<static_cast<int>(sizeof(typename CollectiveEpilogue::SharedStorage))>,
    cutlass::gemm::collective::KernelScheduleAuto
  >::CollectiveOp;

using GemmKernel = cutlass::gemm::kernel::GemmUniversal<
    cute::Shape<int,int,int,int>,
    CollectiveMainloop,
    CollectiveEpilogue
>;
using Gemm = cutlass::gemm::device::GemmUniversalAdapter<GemmKernel>;

// Force the device kernel symbol into the cubin without needing a host main.
auto* _anchor = &cutlass::device_kernel<GemmKernel>;


// ===== COMPILED SASS (sm_100a) =====

	.target	sm_100a

	.elftype	@"ET_EXEC"


//--------------------- .note.nv.tkinfo           --------------------------
	.section	.note.nv.tkinfo,"",@"SHT_NOTE"
	.sectionflags	@"SHF_NOTE_NV_TKINFO"
	.tkinfo
        /*0018*/ 	.word	0x00000002
        /*0030*/ 	.string	""
        /*0030*/ 	.string	"ptxas"
        /*0030*/ 	.string	"Cuda compilation tools, release 13.0, V13.0.88"
        /*0030*/ 	.string	"Build cuda_13.0.r13.0/compiler.36424714_0"
        /*0030*/ 	.string	"-arch sm_100a -m 64 "



//--------------------- .note.nv.cuinfo           --------------------------
	.section	.note.nv.cuinfo,"",@"SHT_NOTE"
	.sectionflags	@"SHF_NOTE_NV_CUINFO"
        /*0018*/ 	.short	0x0002
        /*001a*/ 	.short	0x0064
        /*001c*/ 	.short	0x0082
	.zero		2


//--------------------- .nv.info                  --------------------------
	.section	.nv.info,"",@"SHT_CUDA_INFO"
	.align	4


	//----- nvinfo : EIATTR_REGCOUNT
	.align		4
        /*0000*/ 	.byte	0x04, 0x2f
        /*0002*/ 	.short	(.L_19 - .L_18)
	.align		4
.L_18:
        /*0004*/ 	.word	index@(_ZN7cutlass13device_kernelINS_4gemm6kernel13GemmUniversalIN4cute5tupleIJiiiiEEENS1_10collective13CollectiveMmaINS1_35MainloopSm100TmaUmmaWarpSpecializedILi4ELi2ELi4ENS5_IJNS4_1CILi4EEESB_NSA_ILi1EEEEEEEENS5_IJNSA_ILi256EEENSA_ILi128EEENSA_ILi64EEEEEENS_10tfloat32_tENS5_IJlSC_lEEESJ_SK_NS4_8TiledMMAINS4_8MMA_AtomIJNS4_23SM100_MMA_TF32_2x1SM_SSISJ_SJ_fLi256ELi128ELNS4_4UMMA5MajorE0ELSP_0ELNSO_7ScaleInE0ELSQ_0EEEEEENS4_6LayoutINS5_IJSC_SC_SC_EEENS5_IJNSA_ILi0EEESV_SV_EEEEENS5_IJNS4_10UnderscoreESY_SY_EEEEENS4_28SM100_TMA_2SM_LOAD_MULTICASTENS4_14ComposedLayoutINS4_7SwizzleILi3ELi4ELi3EEENS4_18smem_ptr_flag_bitsILi32EEENST_INS5_IJNSA_ILi8EEENSA_ILi32EEEEEENS5_IJS18_SC_EEEEEEEvNS4_8identityES11_S1C_vS1D_EENS_8epilogue10collective18CollectiveEpilogueINS1F_23Sm100TmaWarpSpecializedILi4ELi2ELi16ELb1ELb0EEEJNS5_IJSG_SG_SH_EEENS5_IJNST_ISG_SC_EENST_INSA_ILi16EEESC_EEEEESJ_SK_SJ_SK_NS1F_6fusion15FusionCallbacksIS1J_NS1P_17LinearCombinationISJ_fSJ_fLNS_15FloatRoundStyleE2EEES1K_S1O_JEEENS4_5SM1004TMEM4LOAD26SM100_TMEM_LOAD_32dp32b16xENS4_13SM90_TMA_LOADENS12_INS13_ILi2ELi4ELi3EEES16_NST_INS5_IJS17_S1M_EEENS5_IJS1M_SC_EEEEEEENS4_39AutoVectorizingCopyWithAssumedAlignmentILi128EEENS4_14SM90_TMA_STOREES24_S26_S26_EEEvvEEEEvNT_6ParamsE)
        /*0008*/ 	.word	0x00000050


	//----- nvinfo : EIATTR_FRAME_SIZE
	.align		4
.L_19:
        /*000c*/ 	.byte	0x04, 0x11
        /*000e*/ 	.short	(.L_21 - .L_20)
	.align		4
.L_20:
        /*0010*/ 	.word	index@($__internal_2_$__cuda_sm10x_tcgen05_guardrail_trap_unallocated_columns_being_dealloced)
        /*0014*/ 	.word	0x00000000


	//----- nvinfo : EIATTR_FRAME_SIZE
	.align		4
.L_21:
        /*0018*/ 	.byte	0x04, 0x11
        /*001a*/ 	.short	(.L_23 - .L_22)
	.align		4
.L_22:
        /*001c*/ 	.word	index@($__internal_1_$__cuda_sm10x_tcgen05_guardrail_trap_phase_invalid_during_alloc)
        /*0020*/ 	.word	0x00000000


	//----- nvinfo : EIATTR_FRAME_SIZE
	.align		4
.L_23:
        /*0024*/ 	.byte	0x04, 0x11
        /*0026*/ 	.short	(.L_25 - .L_24)
	.align		4
.L_24:
        /*0028*/ 	.word	index@($__internal_0_$__cuda_sm10x_tcgen05_guardrail_trap_col_being_dealloced_not_returned_by_alloc)
        /*002c*/ 	.word	0x00000000


	//----- nvinfo : EIATTR_FRAME_SIZE
	.align		4
.L_25:
        /*0030*/ 	.byte	0x04, 0x11
        /*0032*/ 	.short	(.L_27 - .L_26)
	.align		4
.L_26:
        /*0034*/ 	.word	index@(_ZN7cutlass13device_kernelINS_4gemm6kernel13GemmUniversalIN4cute5tupleIJiiiiEEENS1_10collective13CollectiveMmaINS1_35MainloopSm100TmaUmmaWarpSpecializedILi4ELi2ELi4ENS5_IJNS4_1CILi4EEESB_NSA_ILi1EEEEEEEENS5_IJNSA_ILi256EEENSA_ILi128EEENSA_ILi64EEEEEENS_10tfloat32_tENS5_IJlSC_lEEESJ_SK_NS4_8TiledMMAINS4_8MMA_AtomIJNS4_23SM100_MMA_TF32_2x1SM_SSISJ_SJ_fLi256ELi128ELNS4_4UMMA5MajorE0ELSP_0ELNSO_7ScaleInE0ELSQ_0EEEEEENS4_6LayoutINS5_IJSC_SC_SC_EEENS5_IJNSA_ILi0EEESV_SV_EEEEENS5_IJNS4_10UnderscoreESY_SY_EEEEENS4_28SM100_TMA_2SM_LOAD_MULTICASTENS4_14ComposedLayoutINS4_7SwizzleILi3ELi4ELi3EEENS4_18smem_ptr_flag_bitsILi32EEENST_INS5_IJNSA_ILi8EEENSA_ILi32EEEEEENS5_IJS18_SC_EEEEEEEvNS4_8identityES11_S1C_vS1D_EENS_8epilogue10collective18CollectiveEpilogueINS1F_23Sm100TmaWarpSpecializedILi4ELi2ELi16ELb1ELb0EEEJNS5_IJSG_SG_SH_EEENS5_IJNST_ISG_SC_EENST_INSA_ILi16EEESC_EEEEESJ_SK_SJ_SK_NS1F_6fusion15FusionCallbacksIS1J_NS1P_17LinearCombinationISJ_fSJ_fLNS_15FloatRoundStyleE2EEES1K_S1O_JEEENS4_5SM1004TMEM4LOAD26SM100_TMEM_LOAD_32dp32b16xENS4_13SM90_TMA_LOADENS12_INS13_ILi2ELi4ELi3EEES16_NST_INS5_IJS17_S1M_EEENS5_IJS1M_SC_EEEEEEENS4_39AutoVectorizingCopyWithAssumedAlignmentILi128EEENS4_14SM90_TMA_STOREES24_S26_S26_EEEvvEEEEvNT_6ParamsE)
        /*0038*/ 	.word	0x00000000


	//----- nvinfo : EIATTR_MIN_STACK_SIZE
	.align		4
.L_27:
        /*003c*/ 	.byte	0x04, 0x12
        /*003e*/ 	.short	(.L_29 - .L_28)
	.align		4
.L_28:
        /*0040*/ 	.word	index@(_ZN7cutlass13device_kernelINS_4gemm6kernel13GemmUniversalIN4cute5tupleIJiiiiEEENS1_10collective13CollectiveMmaINS1_35MainloopSm100TmaUmmaWarpSpecializedILi4ELi2ELi4ENS5_IJNS4_1CILi4EEESB_NSA_ILi1EEEEEEEENS5_IJNSA_ILi256EEENSA_ILi128EEENSA_ILi64EEEEEENS_10tfloat32_tENS5_IJlSC_lEEESJ_SK_NS4_8TiledMMAINS4_8MMA_AtomIJNS4_23SM100_MMA_TF32_2x1SM_SSISJ_SJ_fLi256ELi128ELNS4_4UMMA5MajorE0ELSP_0ELNSO_7ScaleInE0ELSQ_0EEEEEENS4_6LayoutINS5_IJSC_SC_SC_EEENS5_IJNSA_ILi0EEESV_SV_EEEEENS5_IJNS4_10UnderscoreESY_SY_EEEEENS4_28SM100_TMA_2SM_LOAD_MULTICASTENS4_14ComposedLayoutINS4_7SwizzleILi3ELi4ELi3EEENS4_18smem_ptr_flag_bitsILi32EEENST_INS5_IJNSA_ILi8EEENSA_ILi32EEEEEENS5_IJS18_SC_EEEEEEEvNS4_8identityES11_S1C_vS1D_EENS_8epilogue10collective18CollectiveEpilogueINS1F_23Sm100TmaWarpSpecializedILi4ELi2ELi16ELb1ELb0EEEJNS5_IJSG_SG_SH_EEENS5_IJNST_ISG_SC_EENST_INSA_ILi16EEESC_EEEEESJ_SK_SJ_SK_NS1F_6fusion15FusionCallbacksIS1J_NS1P_17LinearCombinationISJ_fSJ_fLNS_15FloatRoundStyleE2EEES1K_S1O_JEEENS4_5SM1004TMEM4LOAD26SM100_TMEM_LOAD_32dp32b16xENS4_13SM90_TMA_LOADENS12_INS13_ILi2ELi4ELi3EEES16_NST_INS5_IJS17_S1M_EEENS5_IJS1M_SC_EEEEEEENS4_39AutoVectorizingCopyWithAssumedAlignmentILi128EEENS4_14SM90_TMA_STOREES24_S26_S26_EEEvvEEEEvNT_6ParamsE)
        /*0044*/ 	.word	0x00000000
.L_29:


//--------------------- .nv.compat                --------------------------
	.section	.nv.compat,"",@"SHT_CUDA_COMPAT_INFO"
	.align	4
        /*0000*/ 	.byte	0x02, 0x09, 0x01, 0x00, 0x02, 0x02, 0x02, 0x00, 0x02, 0x05, 0x05, 0x00, 0x03, 0x07, 0x01, 0x01
        /*0010*/ 	.byte	0x02, 0x03, 0x01, 0x00, 0x02, 0x06, 0x01, 0x00, 0x04, 0x0b, 0x08, 0x00, 0x09, 0x00, 0x00, 0x00
        /*0020*/ 	.byte	0x00, 0x00, 0x00, 0x00


//--------------------- .nv.info._ZN7cutlass13device_kernelINS_4gemm6kernel13GemmUniversalIN4cute5tupleIJiiiiEEENS1_10collective13CollectiveMmaINS1_35MainloopSm100TmaUmmaWarpSpecializedILi4ELi2ELi4ENS5_IJNS4_1CILi4EEESB_NSA_ILi1EEEEEEEENS5_IJNSA_ILi256EEENSA_ILi128EEENSA_ILi64EEEEEENS_10tfloat32_tENS5_IJlSC_lEEESJ_SK_NS4_8TiledMMAINS4_8MMA_AtomIJNS4_23SM100_MMA_TF32_2x1SM_SSISJ_SJ_fLi256ELi128ELNS4_4UMMA5MajorE0ELSP_0ELNSO_7ScaleInE0ELSQ_0EEEEEENS4_6LayoutINS5_IJSC_SC_SC_EEENS5_IJNSA_ILi0EEESV_SV_EEEEENS5_IJNS4_10UnderscoreESY_SY_EEEEENS4_28SM100_TMA_2SM_LOAD_MULTICASTENS4_14ComposedLayoutINS4_7SwizzleILi3ELi4ELi3EEENS4_18smem_ptr_flag_bitsILi32EEENST_INS5_IJNSA_ILi8EEENSA_ILi32EEEEEENS5_IJS18_SC_EEEEEEEvNS4_8identityES11_S1C_vS1D_EENS_8epilogue10collective18CollectiveEpilogueINS1F_23Sm100TmaWarpSpecializedILi4ELi2ELi16ELb1ELb0EEEJNS5_IJSG_SG_SH_EEENS5_IJNST_ISG_SC_EENST_INSA_ILi16EEESC_EEEEESJ_SK_SJ_SK_NS1F_6fusion15FusionCallbacksIS1J_NS1P_17LinearCombinationISJ_fSJ_fLNS_15FloatRoundStyleE2EEES1K_S1O_JEEENS4_5SM1004TMEM4LOAD26SM100_TMEM_LOAD_32dp32b16xENS4_13SM90_TMA_LOADENS12_INS13_ILi2ELi4ELi3EEES16_NST_INS5_IJS17_S1M_EEENS5_IJS1M_SC_EEEEEEENS4_39AutoVectorizingCopyWithAssumedAlignmentILi128EEENS4_14SM90_TMA_STOREES24_S26_S26_EEEvvEEEEvNT_6ParamsE --------------------------
	.section	.nv.info._ZN7cutlass13device_kernelINS_4gemm6kernel13GemmUniversalIN4cute5tupleIJiiiiEEENS1_10collective13CollectiveMmaINS1_35MainloopSm100TmaUmmaWarpSpecializedILi4ELi2ELi4ENS5_IJNS4_1CILi4EEESB_NSA_ILi1EEEEEEEENS5_IJNSA_ILi256EEENSA_ILi128EEENSA_ILi64EEEEEENS_10tfloat32_tENS5_IJlSC_lEEESJ_SK_NS4_8TiledMMAINS4_8MMA_AtomIJNS4_23SM100_MMA_TF32_2x1SM_SSISJ_SJ_fLi256ELi128ELNS4_4UMMA5MajorE0ELSP_0ELNSO_7ScaleInE0ELSQ_0EEEEEENS4_6LayoutINS5_IJSC_SC_SC_EEENS5_IJNSA_ILi0EEESV_SV_EEEEENS5_IJNS4_10UnderscoreESY_SY_EEEEENS4_28SM100_TMA_2SM_LOAD_MULTICASTENS4_14ComposedLayoutINS4_7SwizzleILi3ELi4ELi3EEENS4_18smem_ptr_flag_bitsILi32EEENST_INS5_IJNSA_ILi8EEENSA_ILi32EEEEEENS5_IJS18_SC_EEEEEEEvNS4_8identityES11_S1C_vS1D_EENS_8epilogue10collective18CollectiveEpilogueINS1F_23Sm100TmaWarpSpecializedILi4ELi2ELi16ELb1ELb0EEEJNS5_IJSG_SG_SH_EEENS5_IJNST_ISG_SC_EENST_INSA_ILi16EEESC_EEEEESJ_SK_SJ_SK_NS1F_6fusion15FusionCallbacksIS1J_NS1P_17LinearCombinationISJ_fSJ_fLNS_15FloatRoundStyleE2EEES1K_S1O_JEEENS4_5SM1004TMEM4LOAD26SM100_TMEM_LOAD_32dp32b16xENS4_13SM90_TMA_LOADENS12_INS13_ILi2ELi4ELi3EEES16_NST_INS5_IJS17_S1M_EEENS5_IJS1M_SC_EEEEEEENS4_39AutoVectorizingCopyWithAssumedAlignmentILi128EEENS4_14SM90_TMA_STOREES24_S26_S26_EEEvvEEEEvNT_6ParamsE,"",@"SHT_CUDA_INFO"
	.sectionflags	@""
	.align	4


	//----- nvinfo : EIATTR_CUDA_API_VERSION
	.align		4
        /*0000*/ 	.byte	0x04, 0x37
        /*0002*/ 	.short	(.L_31 - .L_30)
.L_30:
        /*0004*/ 	.word	0x00000082


	//----- nvinfo : EIATTR_KPARAM_INFO
	.align		4
.L_31:
        /*0008*/ 	.byte	0x04, 0x17
        /*000a*/ 	.short	(.L_33 - .L_32)
.L_32:
        /*000c*/ 	.word	0x00000000
        /*0010*/ 	.short	0x0000
        /*0012*/ 	.short	0x0000
        /*0014*/ 	.byte	0x00, 0xf0, 0x01, 0x20


	//----- nvinfo : EIATTR_AT_ENTRY_FRAGMENTS
	.align		4
.L_33:
        /*0018*/ 	.byte	0x04, 0x4f
        /*001a*/ 	.short	(.L_35 - .L_34)


	//   ....[0]....
.L_34:
        /*001c*/ 	.word	0x00000007


	//----- nvinfo : EIATTR_RESERVED_SMEM_USED
	.align		4
.L_35:
        /*0020*/ 	.byte	0x01, 0x41
	.zero		2


	//----- nvinfo : EIATTR_SPARSE_MMA_MASK
	.align		4
        /*0024*/ 	.byte	0x03, 0x50
        /*0026*/ 	.short	0x0000


	//----- nvinfo : EIATTR_TCGEN05_2CTA_USED
	.align		4
        /*0028*/ 	.byte	0x01, 0x52
	.zero		2


	//----- nvinfo : EIATTR_MAXREG_COUNT
	.align		4
        /*002c*/ 	.byte	0x03, 0x1b
        /*002e*/ 	.short	0x00ff


	//----- nvinfo : EIATTR_NUM_BARRIERS
	.align		4
        /*0030*/ 	.byte	0x02, 0x4c
        /*0032*/ 	.byte	0x07
	.zero		1


	//----- nvinfo : EIATTR_EXTERNS
	.align		4
        /*0034*/ 	.byte	0x04, 0x0f
        /*0036*/ 	.short	(.L_37 - .L_36)


	//   ....[0]....
	.align		4
.L_36:
        /*0038*/ 	.word	index@(__assertfail)


	//----- nvinfo : EIATTR_MERCURY_ISA_VERSION
	.align		4
.L_37:
        /*003c*/ 	.byte	0x03, 0x5f
        /*003e*/ 	.short	0x0101


	//----- nvinfo : EIATTR_INT_WARP_WIDE_INSTR_OFFSETS
	.align		4
        /*0040*/ 	.byte	0x04, 0x31
        /*0042*/ 	.short	(.L_39 - .L_38)


	//   ....[0]....
.L_38:
        /*0044*/ 	.word	0x00000d60


	//   ....[1]....
        /*0048*/ 	.word	0x00000e00


	//   ....[2]....
        /*004c*/ 	.word	0x000049d0


	//   ....[3]....
        /*0050*/ 	.word	0x00004a00


	//   ....[4]....
        /*0054*/ 	.word	0x00004a20


	//   ....[5]....
        /*0058*/ 	.word	0x00005550


	//   ....[6]....
        /*005c*/ 	.word	0x000055b0


	//   ....[7]....
        /*0060*/ 	.word	0x000056a0


	//   ....[8]....
        /*0064*/ 	.word	0x00005710


	//   ....[9]....
        /*0068*/ 	.word	0x00005800


	//   ....[10]....
        /*006c*/ 	.word	0x00005870


	//   ....[11]....
        /*0070*/ 	.word	0x00005970


	//   ....[12]....
        /*0074*/ 	.word	0x000059e0


	//   ....[13]....
        /*0078*/ 	.word	0x00005af0


	//   ....[14]....
        /*007c*/ 	.word	0x00005b70


	//   ....[15]....
        /*0080*/ 	.word	0x00005c70


	//   ....[16]....
        /*0084*/ 	.word	0x00005cf0


	//   ....[17]....
        /*0088*/ 	.word	0x00005df0


	//   ....[18]....
        /*008c*/ 	.word	0x00005e70


	//   ....[19]....
        /*0090*/ 	.word	0x00005f60


	//   ....[20]....
        /*0094*/ 	.word	0x00005ff0


	//----- nvinfo : EIATTR_COOP_GROUP_MASK_REGIDS
	.align		4
.L_39:
        /*0098*/ 	.byte	0x04, 0x29
        /*009a*/ 	.short	(.L_41 - .L_40)


	//   ....[0]....
.L_40:
        /*009c*/ 	.word	0xffffffff


	//   ....[1]....
        /*00a0*/ 	.word	0xffffffff


	//   ....[2]....
        /*00a4*/ 	.word	0xffffffff


	//   ....[3]....
        /*00a8*/ 	.word	0xffffffff


	//   ....[4]....
        /*00ac*/ 	.word	0xffffffff


	//   ....[5]....
        /*00b0*/ 	.word	0xffffffff


	//   ....[6]....
        /*00b4*/ 	.word	0xffffffff


	//   ....[7]....
        /*00b8*/ 	.word	0xffffffff


	//   ....[8]....
        /*00bc*/ 	.word	0xffffffff


	//   ....[9]....
        /*00c0*/ 	.word	0xffffffff


	//   ....[10]....
        /*00c4*/ 	.word	0xffffffff


	//   ....[11]....
        /*00c8*/ 	.word	0xffffffff


	//   ....[12]....
        /*00cc*/ 	.word	0xffffffff


	//   ....[13]....
        /*00d0*/ 	.word	0xffffffff


	//----- nvinfo : EIATTR_COOP_GROUP_INSTR_OFFSETS
	.align		4
.L_41:
        /*00d4*/ 	.byte	0x04, 0x28
        /*00d6*/ 	.short	(.L_43 - .L_42)


	//   ....[0]....
.L_42:
        /*00d8*/ 	.word	0x000000b0


	//   ....[1]....
        /*00dc*/ 	.word	0x00000510


	//   ....[2]....
        /*00e0*/ 	.word	0x000006d0


	//   ....[3]....
        /*00e4*/ 	.word	0x00000860


	//   ....[4]....
        /*00e8*/ 	.word	0x00000950


	//   ....[5]....
        /*00ec*/ 	.word	0x00000ab0


	//   ....[6]....
        /*00f0*/ 	.word	0x00000c40


	//   ....[7]....
        /*00f4*/ 	.word	0x00000e80


	//   ....[8]....
        /*00f8*/ 	.word	0x00002730


	//   ....[9]....
        /*00fc*/ 	.word	0x000035f0


	//   ....[10]....
        /*0100*/ 	.word	0x00003ac0


	//   ....[11]....
        /*0104*/ 	.word	0x00003af0


	//   ....[12]....
        /*0108*/ 	.word	0x000048d0


	//   ....[13]....
        /*010c*/ 	.word	0x00004ae0


	//----- nvinfo : EIATTR_VRC_CTA_INIT_COUNT
	.align		4
.L_43:
        /*0110*/ 	.byte	0x02, 0x4a
        /*0112*/ 	.byte	0x80
	.zero		1


	//----- nvinfo : EIATTR_SYSCALL_OFFSETS
	.align		4
        /*0114*/ 	.byte	0x04, 0x46
        /*0116*/ 	.short	(.L_45 - .L_44)


	//   ....[0]....
.L_44:
        /*0118*/ 	.word	0x00006c70


	//   ....[1]....
        /*011c*/ 	.word	0x00006d60


	//   ....[2]....
        /*0120*/ 	.word	0x000074b0


	//   ....[3]....
        /*0124*/ 	.word	0x00007e30


	//   ....[4]....
        /*0128*/ 	.word	0x00008780


	//   ....[5]....
        /*012c*/ 	.word	0x00009120


	//   ....[6]....
        /*0130*/ 	.word	0x00009ac0


	//   ....[7]....
        /*0134*/ 	.word	0x0000a490


	//   ....[8]....
        /*0138*/ 	.word	0x0000ae30


	//   ....[9]....
        /*013c*/ 	.word	0x0000b780


	//----- nvinfo : EIATTR_MBARRIER_INSTR_OFFSETS
	.align		4
.L_45:
        /*0140*/ 	.byte	0x04, 0x39
        /*0142*/ 	.short	(.L_47 - .L_46)


	//   ....[0]....
.L_46:
        /*0144*/ 	.word	0x00000640
        /*0148*/ 	.word	0x000000ff
        /*014c*/ 	.word	0x00000000
        /*0150*/ 	.short	0x0100
        /*0152*/ 	.byte	0x04
	.zero		1


	//   ....[1]....
        /*0154*/ 	.word	0x00000650
        /*0158*/ 	.word	0x000000ff
        /*015c*/ 	.word	0x00000020
        /*0160*/ 	.short	0x0100
        /*0162*/ 	.byte	0x04
	.zero		1


	//   ....[2]....
        /*0164*/ 	.word	0x00000660
        /*0168*/ 	.word	0x000000ff
        /*016c*/ 	.word	0x00000008
        /*0170*/ 	.short	0x0100
        /*0172*/ 	.byte	0x04
	.zero		1


	//   ....[3]....
        /*0174*/ 	.word	0x00000670
        /*0178*/ 	.word	0x000000ff
        /*017c*/ 	.word	0x00000028
        /*0180*/ 	.short	0x0100
        /*0182*/ 	.byte	0x04
	.zero		1


	//   ....[4]....
        /*0184*/ 	.word	0x00000680
        /*0188*/ 	.word	0x000000ff
        /*018c*/ 	.word	0x00000010
        /*0190*/ 	.short	0x0100
        /*0192*/ 	.byte	0x04
	.zero		1


	//   ....[5]....
        /*0194*/ 	.word	0x00000690
        /*0198*/ 	.word	0x000000ff
        /*019c*/ 	.word	0x00000030
        /*01a0*/ 	.short	0x0100
        /*01a2*/ 	.byte	0x04
	.zero		1


	//   ....[6]....
        /*01a4*/ 	.word	0x000006a0
        /*01a8*/ 	.word	0x000000ff
        /*01ac*/ 	.word	0x00000018
        /*01b0*/ 	.short	0x0100
        /*01b2*/ 	.byte	0x04
	.zero		1


	//   ....[7]....
        /*01b4*/ 	.word	0x000006b0
        /*01b8*/ 	.word	0x000000ff
        /*01bc*/ 	.word	0x00000038
        /*01c0*/ 	.short	0x0100
        /*01c2*/ 	.byte	0x04
	.zero		1


	//   ....[8]....
        /*01c4*/ 	.word	0x000007d0
        /*01c8*/ 	.word	0x000000ff
        /*01cc*/ 	.word	0x00000040
        /*01d0*/ 	.short	0x0100
        /*01d2*/ 	.byte	0x04
	.zero		1


	//   ....[9]....
        /*01d4*/ 	.word	0x000007e0
        /*01d8*/ 	.word	0x000000ff
        /*01dc*/ 	.word	0x00000060
        /*01e0*/ 	.short	0x0100
        /*01e2*/ 	.byte	0x04
	.zero		1


	//   ....[10]....
        /*01e4*/ 	.word	0x000007f0
        /*01e8*/ 	.word	0x000000ff
        /*01ec*/ 	.word	0x00000048
        /*01f0*/ 	.short	0x0100
        /*01f2*/ 	.byte	0x04
	.zero		1


	//   ....[11]....
        /*01f4*/ 	.word	0x00000800
        /*01f8*/ 	.word	0x000000ff
        /*01fc*/ 	.word	0x00000068
        /*0200*/ 	.short	0x0100
        /*0202*/ 	.byte	0x04
	.zero		1


	//   ....[12]....
        /*0204*/ 	.word	0x00000810
        /*0208*/ 	.word	0x000000ff
        /*020c*/ 	.word	0x00000050
        /*0210*/ 	.short	0x0100
        /*0212*/ 	.byte	0x04
	.zero		1


	//   ....[13]....
        /*0214*/ 	.word	0x00000820
        /*0218*/ 	.word	0x000000ff
        /*021c*/ 	.word	0x00000070
        /*0220*/ 	.short	0x0100
        /*0222*/ 	.byte	0x04
	.zero		1


	//   ....[14]....
        /*0224*/ 	.word	0x00000830
        /*0228*/ 	.word	0x000000ff
        /*022c*/ 	.word	0x00000058
        /*0230*/ 	.short	0x0100
        /*0232*/ 	.byte	0x04
	.zero		1


	//   ....[15]....
        /*0234*/ 	.word	0x00000840
        /*0238*/ 	.word	0x000000ff
        /*023c*/ 	.word	0x00000078
        /*0240*/ 	.short	0x0100
        /*0242*/ 	.byte	0x04
	.zero		1


	//   ....[16]....
        /*0244*/ 	.word	0x00000920
        /*0248*/ 	.word	0x000000ff
        /*024c*/ 	.word	0x00000080
        /*0250*/ 	.short	0x0100
        /*0252*/ 	.byte	0x06
	.zero		1


	//   ....[17]....
        /*0254*/ 	.word	0x00000930
        /*0258*/ 	.word	0x000000ff
        /*025c*/ 	.word	0x00000088
        /*0260*/ 	.short	0x0100
        /*0262*/ 	.byte	0x06
	.zero		1


	//   ....[18]....
        /*0264*/ 	.word	0x00000a60
        /*0268*/ 	.word	0x000000ff
        /*026c*/ 	.word	0x00000090
        /*0270*/ 	.short	0x0100
        /*0272*/ 	.byte	0x06
	.zero		1


	//   ....[19]....
        /*0274*/ 	.word	0x00000a70
        /*0278*/ 	.word	0x000000ff
        /*027c*/ 	.word	0x000000a0
        /*0280*/ 	.short	0x0100
        /*0282*/ 	.byte	0x06
	.zero		1


	//   ....[20]....
        /*0284*/ 	.word	0x00000a80
        /*0288*/ 	.word	0x000000ff
        /*028c*/ 	.word	0x00000098
        /*0290*/ 	.short	0x0100
        /*0292*/ 	.byte	0x06
	.zero		1


	//   ....[21]....
        /*0294*/ 	.word	0x00000a90
        /*0298*/ 	.word	0x000000ff
        /*029c*/ 	.word	0x000000a8
        /*02a0*/ 	.short	0x0100
        /*02a2*/ 	.byte	0x06
	.zero		1


	//   ....[22]....
        /*02a4*/ 	.word	0x00000bb0
        /*02a8*/ 	.word	0x000000ff
        /*02ac*/ 	.word	0x000000b0
        /*02b0*/ 	.short	0x0100
        /*02b2*/ 	.byte	0x04
	.zero		1


	//   ....[23]....
        /*02b4*/ 	.word	0x00000bc0
        /*02b8*/ 	.word	0x000000ff
        /*02bc*/ 	.word	0x000000d0
        /*02c0*/ 	.short	0x0100
        /*02c2*/ 	.byte	0x04
	.zero		1


	//   ....[24]....
        /*02c4*/ 	.word	0x00000bd0
        /*02c8*/ 	.word	0x000000ff
        /*02cc*/ 	.word	0x000000b8
        /*02d0*/ 	.short	0x0100
        /*02d2*/ 	.byte	0x04
	.zero		1


	//   ....[25]....
        /*02d4*/ 	.word	0x00000be0
        /*02d8*/ 	.word	0x000000ff
        /*02dc*/ 	.word	0x000000d8
        /*02e0*/ 	.short	0x0100
        /*02e2*/ 	.byte	0x04
	.zero		1


	//   ....[26]....
        /*02e4*/ 	.word	0x00000bf0
        /*02e8*/ 	.word	0x000000ff
        /*02ec*/ 	.word	0x000000c0
        /*02f0*/ 	.short	0x0100
        /*02f2*/ 	.byte	0x04
	.zero		1


	//   ....[27]....
        /*02f4*/ 	.word	0x00000c00
        /*02f8*/ 	.word	0x000000ff
        /*02fc*/ 	.word	0x000000e0
        /*0300*/ 	.short	0x0100
        /*0302*/ 	.byte	0x04
	.zero		1


	//   ....[28]....
        /*0304*/ 	.word	0x00000c10
        /*0308*/ 	.word	0x000000ff
        /*030c*/ 	.word	0x000000c8
        /*0310*/ 	.short	0x0100
        /*0312*/ 	.byte	0x04
	.zero		1


	//   ....[29]....
        /*0314*/ 	.word	0x00000c20
        /*0318*/ 	.word	0x000000ff
        /*031c*/ 	.word	0x000000e8
        /*0320*/ 	.short	0x0100
        /*0322*/ 	.byte	0x04
	.zero		1


	//   ....[30]....
        /*0324*/ 	.word	0x00000d10
        /*0328*/ 	.word	0x000000ff
        /*032c*/ 	.word	0x000000f0
        /*0330*/ 	.short	0x0100
        /*0332*/ 	.byte	0x04
	.zero		1


	//   ....[31]....
        /*0334*/ 	.word	0x00000d20
        /*0338*/ 	.word	0x000000ff
        /*033c*/ 	.word	0x00000100
        /*0340*/ 	.short	0x0100
        /*0342*/ 	.byte	0x04
	.zero		1


	//   ....[32]....
        /*0344*/ 	.word	0x00000d30
        /*0348*/ 	.word	0x000000ff
        /*034c*/ 	.word	0x000000f8
        /*0350*/ 	.short	0x0100
        /*0352*/ 	.byte	0x04
	.zero		1


	//   ....[33]....
        /*0354*/ 	.word	0x00000d40
        /*0358*/ 	.word	0x000000ff
        /*035c*/ 	.word	0x00000108
        /*0360*/ 	.short	0x0100
        /*0362*/ 	.byte	0x04
	.zero		1


	//   ....[34]....
        /*0364*/ 	.word	0x00000e40
        /*0368*/ 	.word	0x000000ff
        /*036c*/ 	.word	0x00000110
        /*0370*/ 	.short	0x0100
        /*0372*/ 	.byte	0x06
	.zero		1


	//   ....[35]....
        /*0374*/ 	.word	0x00001cf0
        /*0378*/ 	.word	0x00000000
        /*037c*/ 	.word	0x00000100
        /*0380*/ 	.short	0x010a
        /*0382*/ 	.byte	0xff
	.zero		1


	//   ....[36]....
        /*0384*/ 	.word	0x00001d20
        /*0388*/ 	.word	0x00000000
        /*038c*/ 	.word	0x000000f0
        /*0390*/ 	.short	0x0101
        /*0392*/ 	.byte	0xff
	.zero		1


	//   ....[37]....
        /*0394*/ 	.word	0x00001de0
        /*0398*/ 	.word	0x000000ff
        /*039c*/ 	.word	0x00000020
        /*03a0*/ 	.short	0x010a
        /*03a2*/ 	.byte	0x04
	.zero		1


	//   ....[38]....
        /*03a4*/ 	.word	0x00001eb0
        /*03a8*/ 	.word	0x000000ff
        /*03ac*/ 	.word	0x00000020
        /*03b0*/ 	.short	0x010a
        /*03b2*/ 	.byte	0x06
	.zero		1


	//   ....[39]....
        /*03b4*/ 	.word	0x00002010
        /*03b8*/ 	.word	0x000000ff
        /*03bc*/ 	.word	0x00000020
        /*03c0*/ 	.short	0x010a
        /*03c2*/ 	.byte	0x04
	.zero		1


	//   ....[40]....
        /*03c4*/ 	.word	0x000022b0
        /*03c8*/ 	.word	0x000000ff
        /*03cc*/ 	.word	0x00000088
        /*03d0*/ 	.short	0x0101
        /*03d2*/ 	.byte	0x15
	.zero		1


	//   ....[41]....
        /*03d4*/ 	.word	0x000022d0
        /*03d8*/ 	.word	0x000000ff
        /*03dc*/ 	.word	0x00000020
        /*03e0*/ 	.short	0x010a
        /*03e2*/ 	.byte	0x04
	.zero		1


	//   ....[42]....
        /*03e4*/ 	.word	0x00002350
        /*03e8*/ 	.word	0x000000ff
        /*03ec*/ 	.word	0x00000020
        /*03f0*/ 	.short	0x010a
        /*03f2*/ 	.byte	0x07
	.zero		1


	//   ....[43]....
        /*03f4*/ 	.word	0x00002490
        /*03f8*/ 	.word	0x000000ff
        /*03fc*/ 	.word	0x00000020
        /*0400*/ 	.short	0x010a
        /*0402*/ 	.byte	0x04
	.zero		1


	//   ....[44]....
        /*0404*/ 	.word	0x00002760
        /*0408*/ 	.word	0x00000003
        /*040c*/ 	.word	0x00000090
        /*0410*/ 	.short	0x010a
        /*0412*/ 	.byte	0xff
	.zero		1


	//   ....[45]....
        /*0414*/ 	.word	0x000028b0
        /*0418*/ 	.word	0x00000000
        /*041c*/ 	.word	0x00000000
        /*0420*/ 	.short	0x0101
        /*0422*/ 	.byte	0xff
	.zero		1


	//   ....[46]....
        /*0424*/ 	.word	0x00002e70
        /*0428*/ 	.word	0x000000ff
        /*042c*/ 	.word	0x00000000
        /*0430*/ 	.short	0x010a
        /*0432*/ 	.byte	0x04
	.zero		1


	//   ....[47]....
        /*0434*/ 	.word	0x00002f00
        /*0438*/ 	.word	0x000000ff
        /*043c*/ 	.word	0x00000000
        /*0440*/ 	.short	0x010a
        /*0442*/ 	.byte	0x05
	.zero		1


	//   ....[48]....
        /*0444*/ 	.word	0x00002f90
        /*0448*/ 	.word	0x000000ff
        /*044c*/ 	.word	0x00000000
        /*0450*/ 	.short	0x010a
        /*0452*/ 	.byte	0x05
	.zero		1


	//   ....[49]....
        /*0454*/ 	.word	0x00003030
        /*0458*/ 	.word	0x00000000
        /*045c*/ 	.word	0x00000000
        /*0460*/ 	.short	0x010a
        /*0462*/ 	.byte	0xff
	.zero		1


	//   ....[50]....
        /*0464*/ 	.word	0x00003150
        /*0468*/ 	.word	0x00000002
        /*046c*/ 	.word	0x000000f0
        /*0470*/ 	.short	0x010a
        /*0472*/ 	.byte	0xff
	.zero		1


	//   ....[51]....
        /*0474*/ 	.word	0x000031c0
        /*0478*/ 	.word	0x00000002
        /*047c*/ 	.word	0x00000000
        /*0480*/ 	.short	0x0101
        /*0482*/ 	.byte	0xff
	.zero		1


	//   ....[52]....
        /*0484*/ 	.word	0x000031e0
        /*0488*/ 	.word	0x000000ff
        /*048c*/ 	.word	0x000000a0
        /*0490*/ 	.short	0x010a
        /*0492*/ 	.byte	0x04
	.zero		1


	//   ....[53]....
        /*0494*/ 	.word	0x00003300
        /*0498*/ 	.word	0x00000002
        /*049c*/ 	.word	0x00000090
        /*04a0*/ 	.short	0x010a
        /*04a2*/ 	.byte	0xff
	.zero		1


	//   ....[54]....
        /*04a4*/ 	.word	0x00003400
        /*04a8*/ 	.word	0x00000002
        /*04ac*/ 	.word	0x00000000
        /*04b0*/ 	.short	0x0101
        /*04b2*/ 	.byte	0xff
	.zero		1


	//   ....[55]....
        /*04b4*/ 	.word	0x00003490
        /*04b8*/ 	.word	0x000000ff
        /*04bc*/ 	.word	0x000000a0
        /*04c0*/ 	.short	0x0106
        /*04c2*/ 	.byte	0x04
	.zero		1


	//   ....[56]....
        /*04c4*/ 	.word	0x000034b0
        /*04c8*/ 	.word	0x000000ff
        /*04cc*/ 	.word	0x000000a0
        /*04d0*/ 	.short	0x010a
        /*04d2*/ 	.byte	0x04
	.zero		1


	//   ....[57]....
        /*04d4*/ 	.word	0x00003540
        /*04d8*/ 	.word	0x000000ff
        /*04dc*/ 	.word	0x000000a0
        /*04e0*/ 	.short	0x0106
        /*04e2*/ 	.byte	0x07
	.zero		1


	//   ....[58]....
        /*04e4*/ 	.word	0x00003580
        /*04e8*/ 	.word	0x00000000
        /*04ec*/ 	.word	0x000000a0
        /*04f0*/ 	.short	0x010a
        /*04f2*/ 	.byte	0xff
	.zero		1


	//   ....[59]....
        /*04f4*/ 	.word	0x000037c0
        /*04f8*/ 	.word	0x000000ff
        /*04fc*/ 	.word	0x00000008
        /*0500*/ 	.short	0x010a
        /*0502*/ 	.byte	0x05
	.zero		1


	//   ....[60]....
        /*0504*/ 	.word	0x000037e0
        /*0508*/ 	.word	0x000000ff
        /*050c*/ 	.word	0x00000008
        /*0510*/ 	.short	0x010a
        /*0512*/ 	.byte	0x05
	.zero		1


	//   ....[61]....
        /*0514*/ 	.word	0x00003970
        /*0518*/ 	.word	0x000000ff
        /*051c*/ 	.word	0x00000008
        /*0520*/ 	.short	0x010a
        /*0522*/ 	.byte	0x05
	.zero		1


	//   ....[62]....
        /*0524*/ 	.word	0x00003990
        /*0528*/ 	.word	0x000000ff
        /*052c*/ 	.word	0x00000008
        /*0530*/ 	.short	0x010a
        /*0532*/ 	.byte	0x05
	.zero		1


	//   ....[63]....
        /*0534*/ 	.word	0x00003a50
        /*0538*/ 	.word	0x000000ff
        /*053c*/ 	.word	0x00000000
        /*0540*/ 	.short	0x0101
        /*0542*/ 	.byte	0x04
	.zero		1


	//   ....[64]....
        /*0544*/ 	.word	0x00003e10
        /*0548*/ 	.word	0x00000000
        /*054c*/ 	.word	0x00000090
        /*0550*/ 	.short	0x010a
        /*0552*/ 	.byte	0xff
	.zero		1


	//   ....[65]....
        /*0554*/ 	.word	0x00003ed0
        /*0558*/ 	.word	0x00000000
        /*055c*/ 	.word	0x00000000
        /*0560*/ 	.short	0x0101
        /*0562*/ 	.byte	0xff
	.zero		1


	//   ....[66]....
        /*0564*/ 	.word	0x00003f90
        /*0568*/ 	.word	0x000000ff
        /*056c*/ 	.word	0x00000000
        /*0570*/ 	.short	0x010a
        /*0572*/ 	.byte	0x04
	.zero		1


	//   ....[67]....
        /*0574*/ 	.word	0x00003fa0
        /*0578*/ 	.word	0x000000ff
        /*057c*/ 	.word	0x000000d0
        /*0580*/ 	.short	0x010a
        /*0582*/ 	.byte	0x2e
	.zero		1


	//   ....[68]....
        /*0584*/ 	.word	0x00004050
        /*0588*/ 	.word	0x000000ff
        /*058c*/ 	.word	0x00000000
        /*0590*/ 	.short	0x010a
        /*0592*/ 	.byte	0x07
	.zero		1


	//   ....[69]....
        /*0594*/ 	.word	0x00004180
        /*0598*/ 	.word	0x000000ff
        /*059c*/ 	.word	0x00000000
        /*05a0*/ 	.short	0x010a
        /*05a2*/ 	.byte	0x04
	.zero		1


	//   ....[70]....
        /*05a4*/ 	.word	0x000045c0
        /*05a8*/ 	.word	0x000000ff
        /*05ac*/ 	.word	0x00000000
        /*05b0*/ 	.short	0x010a
        /*05b2*/ 	.byte	0x04
	.zero		1


	//   ....[71]....
        /*05b4*/ 	.word	0x00004650
        /*05b8*/ 	.word	0x000000ff
        /*05bc*/ 	.word	0x00000000
        /*05c0*/ 	.short	0x010a
        /*05c2*/ 	.byte	0x05
	.zero		1


	//   ....[72]....
        /*05c4*/ 	.word	0x000046e0
        /*05c8*/ 	.word	0x000000ff
        /*05cc*/ 	.word	0x00000000
        /*05d0*/ 	.short	0x010a
        /*05d2*/ 	.byte	0x05
	.zero		1


	//   ....[73]....
        /*05d4*/ 	.word	0x00004780
        /*05d8*/ 	.word	0x00000000
        /*05dc*/ 	.word	0x00000000
        /*05e0*/ 	.short	0x010a
        /*05e2*/ 	.byte	0xff
	.zero		1


	//   ....[74]....
        /*05e4*/ 	.word	0x000047c0
        /*05e8*/ 	.word	0x00000000
        /*05ec*/ 	.word	0x00000000
        /*05f0*/ 	.short	0x010a
        /*05f2*/ 	.byte	0xff
	.zero		1


	//   ....[75]....
        /*05f4*/ 	.word	0x00004830
        /*05f8*/ 	.word	0x000000ff
        /*05fc*/ 	.word	0x00000000
        /*0600*/ 	.short	0x0101
        /*0602*/ 	.byte	0x04
	.zero		1


	//   ....[76]....
        /*0604*/ 	.word	0x00004870
        /*0608*/ 	.word	0x000000ff
        /*060c*/ 	.word	0x00000110
        /*0610*/ 	.short	0x010a
        /*0612*/ 	.byte	0x29
	.zero		1


	//   ....[77]....
        /*0614*/ 	.word	0x000048c0
        /*0618*/ 	.word	0x000000ff
        /*061c*/ 	.word	0x00000000
        /*0620*/ 	.short	0x0101
        /*0622*/ 	.byte	0x04
	.zero		1


	//   ....[78]....
        /*0624*/ 	.word	0x00004d40
        /*0628*/ 	.word	0x0000000c
        /*062c*/ 	.word	0x00000090
        /*0630*/ 	.short	0x010a
        /*0632*/ 	.byte	0xff
	.zero		1


	//   ....[79]....
        /*0634*/ 	.word	0x00004eb0
        /*0638*/ 	.word	0x00000000
        /*063c*/ 	.word	0x00000000
        /*0640*/ 	.short	0x0101
        /*0642*/ 	.byte	0xff
	.zero		1


	//   ....[80]....
        /*0644*/ 	.word	0x00005350
        /*0648*/ 	.word	0x000000ff
        /*064c*/ 	.word	0x00000088
        /*0650*/ 	.short	0x010a
        /*0652*/ 	.byte	0x15
	.zero		1


	//   ....[81]....
        /*0654*/ 	.word	0x000054d0
        /*0658*/ 	.word	0x000000ff
        /*065c*/ 	.word	0x00000060
        /*0660*/ 	.short	0x010a
        /*0662*/ 	.byte	0x15
	.zero		1


	//   ....[82]....
        /*0664*/ 	.word	0x00005650
        /*0668*/ 	.word	0x000000ff
        /*066c*/ 	.word	0x00000040
        /*0670*/ 	.short	0x010b
        /*0672*/ 	.byte	0x15
	.zero		1


	//   ....[83]....
        /*0674*/ 	.word	0x00005660
        /*0678*/ 	.word	0x000000ff
        /*067c*/ 	.word	0x00000000
        /*0680*/ 	.short	0x0101
        /*0682*/ 	.byte	0x06
	.zero		1


	//   ....[84]....
        /*0684*/ 	.word	0x00005670
        /*0688*/ 	.word	0x000000ff
        /*068c*/ 	.word	0x00000068
        /*0690*/ 	.short	0x010a
        /*0692*/ 	.byte	0x15
	.zero		1


	//   ....[85]....
        /*0694*/ 	.word	0x000057b0
        /*0698*/ 	.word	0x000000ff
        /*069c*/ 	.word	0x00000048
        /*06a0*/ 	.short	0x010b
        /*06a2*/ 	.byte	0x15
	.zero		1


	//   ....[86]....
        /*06a4*/ 	.word	0x000057c0
        /*06a8*/ 	.word	0x000000ff
        /*06ac*/ 	.word	0x00000000
        /*06b0*/ 	.short	0x0101
        /*06b2*/ 	.byte	0x07
	.zero		1


	//   ....[87]....
        /*06b4*/ 	.word	0x000057d0
        /*06b8*/ 	.word	0x000000ff
        /*06bc*/ 	.word	0x00000070
        /*06c0*/ 	.short	0x010a
        /*06c2*/ 	.byte	0x15
	.zero		1


	//   ....[88]....
        /*06c4*/ 	.word	0x00005920
        /*06c8*/ 	.word	0x000000ff
        /*06cc*/ 	.word	0x00000050
        /*06d0*/ 	.short	0x010b
        /*06d2*/ 	.byte	0x15
	.zero		1


	//   ....[89]....
        /*06d4*/ 	.word	0x00005930
        /*06d8*/ 	.word	0x000000ff
        /*06dc*/ 	.word	0x00000000
        /*06e0*/ 	.short	0x0101
        /*06e2*/ 	.byte	0x1d
	.zero		1


	//   ....[90]....
        /*06e4*/ 	.word	0x00005940
        /*06e8*/ 	.word	0x000000ff
        /*06ec*/ 	.word	0x00000078
        /*06f0*/ 	.short	0x010a
        /*06f2*/ 	.byte	0x15
	.zero		1


	//   ....[91]....
        /*06f4*/ 	.word	0x00005aa0
        /*06f8*/ 	.word	0x000000ff
        /*06fc*/ 	.word	0x00000058
        /*0700*/ 	.short	0x010b
        /*0702*/ 	.byte	0x15
	.zero		1


	//   ....[92]....
        /*0704*/ 	.word	0x00005ab0
        /*0708*/ 	.word	0x000000ff
        /*070c*/ 	.word	0x00000000
        /*0710*/ 	.short	0x0101
        /*0712*/ 	.byte	0x18
	.zero		1


	//   ....[93]....
        /*0714*/ 	.word	0x00005ac0
        /*0718*/ 	.word	0x000000ff
        /*071c*/ 	.word	0x00000060
        /*0720*/ 	.short	0x010a
        /*0722*/ 	.byte	0x15
	.zero		1


	//   ....[94]....
        /*0724*/ 	.word	0x00005c20
        /*0728*/ 	.word	0x000000ff
        /*072c*/ 	.word	0x00000040
        /*0730*/ 	.short	0x010b
        /*0732*/ 	.byte	0x15
	.zero		1


	//   ....[95]....
        /*0734*/ 	.word	0x00005c30
        /*0738*/ 	.word	0x000000ff
        /*073c*/ 	.word	0x00000000
        /*0740*/ 	.short	0x0101
        /*0742*/ 	.byte	0x06
	.zero		1


	//   ....[96]....
        /*0744*/ 	.word	0x00005c40
        /*0748*/ 	.word	0x000000ff
        /*074c*/ 	.word	0x00000068
        /*0750*/ 	.short	0x010a
        /*0752*/ 	.byte	0x15
	.zero		1


	//   ....[97]....
        /*0754*/ 	.word	0x00005da0
        /*0758*/ 	.word	0x000000ff
        /*075c*/ 	.word	0x00000048
        /*0760*/ 	.short	0x010b
        /*0762*/ 	.byte	0x15
	.zero		1


	//   ....[98]....
        /*0764*/ 	.word	0x00005db0
        /*0768*/ 	.word	0x000000ff
        /*076c*/ 	.word	0x00000000
        /*0770*/ 	.short	0x0101
        /*0772*/ 	.byte	0x07
	.zero		1


	//   ....[99]....
        /*0774*/ 	.word	0x00005dc0
        /*0778*/ 	.word	0x000000ff
        /*077c*/ 	.word	0x00000070
        /*0780*/ 	.short	0x010a
        /*0782*/ 	.byte	0x15
	.zero		1


	//   ....[100]....
        /*0784*/ 	.word	0x00005f10
        /*0788*/ 	.word	0x000000ff
        /*078c*/ 	.word	0x00000050
        /*0790*/ 	.short	0x010b
        /*0792*/ 	.byte	0x15
	.zero		1


	//   ....[101]....
        /*0794*/ 	.word	0x00005f20
        /*0798*/ 	.word	0x000000ff
        /*079c*/ 	.word	0x00000000
        /*07a0*/ 	.short	0x0101
        /*07a2*/ 	.byte	0x1d
	.zero		1


	//   ....[102]....
        /*07a4*/ 	.word	0x00005f30
        /*07a8*/ 	.word	0x000000ff
        /*07ac*/ 	.word	0x00000078
        /*07b0*/ 	.short	0x010a
        /*07b2*/ 	.byte	0x15
	.zero		1


	//   ....[103]....
        /*07b4*/ 	.word	0x00006120
        /*07b8*/ 	.word	0x000000ff
        /*07bc*/ 	.word	0x00000058
        /*07c0*/ 	.short	0x010b
        /*07c2*/ 	.byte	0x15
	.zero		1


	//   ....[104]....
        /*07c4*/ 	.word	0x00006130
        /*07c8*/ 	.word	0x000000ff
        /*07cc*/ 	.word	0x00000000
        /*07d0*/ 	.short	0x0101
        /*07d2*/ 	.byte	0x18
	.zero		1


	//   ....[105]....
        /*07d4*/ 	.word	0x00006150
        /*07d8*/ 	.word	0x000000ff
        /*07dc*/ 	.word	0x00000060
        /*07e0*/ 	.short	0x010a
        /*07e2*/ 	.byte	0x15
	.zero		1


	//   ....[106]....
        /*07e4*/ 	.word	0x00006170
        /*07e8*/ 	.word	0x000000ff
        /*07ec*/ 	.word	0x00000068
        /*07f0*/ 	.short	0x010a
        /*07f2*/ 	.byte	0x15
	.zero		1


	//   ....[107]....
        /*07f4*/ 	.word	0x00006190
        /*07f8*/ 	.word	0x000000ff
        /*07fc*/ 	.word	0x00000070
        /*0800*/ 	.short	0x010a
        /*0802*/ 	.byte	0x15
	.zero		1


	//   ....[108]....
        /*0804*/ 	.word	0x000061e0
        /*0808*/ 	.word	0x00000002
        /*080c*/ 	.word	0x00000078
        /*0810*/ 	.short	0x010a
        /*0812*/ 	.byte	0xff
	.zero		1


	//   ....[109]....
        /*0814*/ 	.word	0x000064e0
        /*0818*/ 	.word	0x00000000
        /*081c*/ 	.word	0x00000090
        /*0820*/ 	.short	0x010a
        /*0822*/ 	.byte	0xff
	.zero		1


	//   ....[110]....
        /*0824*/ 	.word	0x000065b0
        /*0828*/ 	.word	0x00000000
        /*082c*/ 	.word	0x00000000
        /*0830*/ 	.short	0x0101
        /*0832*/ 	.byte	0xff
	.zero		1


	//   ....[111]....
        /*0834*/ 	.word	0x00007180
        /*0838*/ 	.word	0x000000ff
        /*083c*/ 	.word	0x00000040
        /*0840*/ 	.short	0x010a
        /*0842*/ 	.byte	0x2b
	.zero		1


	//   ....[112]....
        /*0844*/ 	.word	0x000071b0
        /*0848*/ 	.word	0x0000004a
        /*084c*/ 	.word	0x000000b0
        /*0850*/ 	.short	0x010a
        /*0852*/ 	.byte	0xff
	.zero		1


	//   ....[113]....
        /*0854*/ 	.word	0x000072a0
        /*0858*/ 	.word	0x000000ff
        /*085c*/ 	.word	0x00000040
        /*0860*/ 	.short	0x010a
        /*0862*/ 	.byte	0x2b
	.zero		1


	//   ....[114]....
        /*0864*/ 	.word	0x00007390
        /*0868*/ 	.word	0x0000004a
        /*086c*/ 	.word	0x000000b0
        /*0870*/ 	.short	0x010a
        /*0872*/ 	.byte	0xff
	.zero		1


	//   ....[115]....
        /*0874*/ 	.word	0x00007b60
        /*0878*/ 	.word	0x00000000
        /*087c*/ 	.word	0x00000000
        /*0880*/ 	.short	0x0101
        /*0882*/ 	.byte	0xff
	.zero		1


	//   ....[116]....
        /*0884*/ 	.word	0x00007b70
        /*0888*/ 	.word	0x00000002
        /*088c*/ 	.word	0x00000040
        /*0890*/ 	.short	0x010a
        /*0892*/ 	.byte	0xff
	.zero		1


	//   ....[117]....
        /*0894*/ 	.word	0x00007c50
        /*0898*/ 	.word	0x00000002
        /*089c*/ 	.word	0x00000040
        /*08a0*/ 	.short	0x010a
        /*08a2*/ 	.byte	0xff
	.zero		1


	//   ....[118]....
        /*08a4*/ 	.word	0x000084b0
        /*08a8*/ 	.word	0x00000015
        /*08ac*/ 	.word	0x00000000
        /*08b0*/ 	.short	0x0101
        /*08b2*/ 	.byte	0xff
	.zero		1


	//   ....[119]....
        /*08b4*/ 	.word	0x000084d0
        /*08b8*/ 	.word	0x00000000
        /*08bc*/ 	.word	0x00000040
        /*08c0*/ 	.short	0x010a
        /*08c2*/ 	.byte	0xff
	.zero		1


	//   ....[120]....
        /*08c4*/ 	.word	0x000085a0
        /*08c8*/ 	.word	0x00000000
        /*08cc*/ 	.word	0x00000040
        /*08d0*/ 	.short	0x010a
        /*08d2*/ 	.byte	0xff
	.zero		1


	//   ....[121]....
        /*08d4*/ 	.word	0x00008e10
        /*08d8*/ 	.word	0x00000015
        /*08dc*/ 	.word	0x00000000
        /*08e0*/ 	.short	0x0101
        /*08e2*/ 	.byte	0xff
	.zero		1


	//   ....[122]....
        /*08e4*/ 	.word	0x00008e30
        /*08e8*/ 	.word	0x00000000
        /*08ec*/ 	.word	0x00000040
        /*08f0*/ 	.short	0x010a
        /*08f2*/ 	.byte	0xff
	.zero		1


	//   ....[123]....
        /*08f4*/ 	.word	0x00008f00
        /*08f8*/ 	.word	0x00000000
        /*08fc*/ 	.word	0x00000040
        /*0900*/ 	.short	0x010a
        /*0902*/ 	.byte	0xff
	.zero		1


	//   ....[124]....
        /*0904*/ 	.word	0x000097a0
        /*0908*/ 	.word	0x00000015
        /*090c*/ 	.word	0x00000000
        /*0910*/ 	.short	0x0101
        /*0912*/ 	.byte	0xff
	.zero		1


	//   ....[125]....
        /*0914*/ 	.word	0x000097c0
        /*0918*/ 	.word	0x00000000
        /*091c*/ 	.word	0x00000040
        /*0920*/ 	.short	0x010a
        /*0922*/ 	.byte	0xff
	.zero		1


	//   ....[126]....
        /*0924*/ 	.word	0x00009890
        /*0928*/ 	.word	0x00000000
        /*092c*/ 	.word	0x00000040
        /*0930*/ 	.short	0x010a
        /*0932*/ 	.byte	0xff
	.zero		1


	//   ....[127]....
        /*0934*/ 	.word	0x0000a170
        /*0938*/ 	.word	0x00000015
        /*093c*/ 	.word	0x00000000
        /*0940*/ 	.short	0x0101
        /*0942*/ 	.byte	0xff
	.zero		1


	//   ....[128]....
        /*0944*/ 	.word	0x0000a190
        /*0948*/ 	.word	0x00000000
        /*094c*/ 	.word	0x00000040
        /*0950*/ 	.short	0x010a
        /*0952*/ 	.byte	0xff
	.zero		1


	//   ....[129]....
        /*0954*/ 	.word	0x0000a260
        /*0958*/ 	.word	0x00000000
        /*095c*/ 	.word	0x00000040
        /*0960*/ 	.short	0x010a
        /*0962*/ 	.byte	0xff
	.zero		1


	//   ....[130]....
        /*0964*/ 	.word	0x0000ab10
        /*0968*/ 	.word	0x00000015
        /*096c*/ 	.word	0x00000000
        /*0970*/ 	.short	0x0101
        /*0972*/ 	.byte	0xff
	.zero		1


	//   ....[131]....
        /*0974*/ 	.word	0x0000ab30
        /*0978*/ 	.word	0x00000000
        /*097c*/ 	.word	0x00000040
        /*0980*/ 	.short	0x010a
        /*0982*/ 	.byte	0xff
	.zero		1


	//   ....[132]....
        /*0984*/ 	.word	0x0000ac00
        /*0988*/ 	.word	0x00000000
        /*098c*/ 	.word	0x00000040
        /*0990*/ 	.short	0x010a
        /*0992*/ 	.byte	0xff
	.zero		1


	//   ....[133]....
        /*0994*/ 	.word	0x0000b4b0
        /*0998*/ 	.word	0x00000015
        /*099c*/ 	.word	0x00000000
        /*09a0*/ 	.short	0x0101
        /*09a2*/ 	.byte	0xff
	.zero		1


	//   ....[134]....
        /*09a4*/ 	.word	0x0000b4d0
        /*09a8*/ 	.word	0x00000000
        /*09ac*/ 	.word	0x00000040
        /*09b0*/ 	.short	0x010a
        /*09b2*/ 	.byte	0xff
	.zero		1


	//   ....[135]....
        /*09b4*/ 	.word	0x0000b5a0
        /*09b8*/ 	.word	0x00000000
        /*09bc*/ 	.word	0x00000040
        /*09c0*/ 	.short	0x010a
        /*09c2*/ 	.byte	0xff
	.zero		1


	//   ....[136]....
        /*09c4*/ 	.word	0x0000b8b0
        /*09c8*/ 	.word	0x0000004a
        /*09cc*/ 	.word	0x00000000
        /*09d0*/ 	.short	0x0101
        /*09d2*/ 	.byte	0xff
	.zero		1


	//   ....[137]....
        /*09d4*/ 	.word	0x0000be50
        /*09d8*/ 	.word	0x00000000
        /*09dc*/ 	.word	0x00000000
        /*09e0*/ 	.short	0x0101
        /*09e2*/ 	.byte	0xff
	.zero		1


	//   ....[138]....
        /*09e4*/ 	.word	0x0000c110
        /*09e8*/ 	.word	0x000000ff
        /*09ec*/ 	.word	0x00000000
        /*09f0*/ 	.short	0x0101
        /*09f2*/ 	.byte	0x06
	.zero		1


	//   ....[139]....
        /*09f4*/ 	.word	0x0000c130
        /*09f8*/ 	.word	0x00000000
        /*09fc*/ 	.word	0x00000100
        /*0a00*/ 	.short	0x010a
        /*0a02*/ 	.byte	0xff
	.zero		1


	//   ....[140]....
        /*0a04*/ 	.word	0x0000c190
        /*0a08*/ 	.word	0x00000000
        /*0a0c*/ 	.word	0x00000020
        /*0a10*/ 	.short	0x010a
        /*0a12*/ 	.byte	0xff
	.zero		1


	//   ....[141]....
        /*0a14*/ 	.word	0x0000c1f0
        /*0a18*/ 	.word	0x00000000
        /*0a1c*/ 	.word	0x00000020
        /*0a20*/ 	.short	0x010a
        /*0a22*/ 	.byte	0xff
	.zero		1


	//   ....[142]....
        /*0a24*/ 	.word	0x0000c240
        /*0a28*/ 	.word	0x00000003
        /*0a2c*/ 	.word	0x00000090
        /*0a30*/ 	.short	0x010a
        /*0a32*/ 	.byte	0xff
	.zero		1


	//   ....[143]....
        /*0a34*/ 	.word	0x0000c2a0
        /*0a38*/ 	.word	0x00000000
        /*0a3c*/ 	.word	0x00000000
        /*0a40*/ 	.short	0x010a
        /*0a42*/ 	.byte	0xff
	.zero		1


	//   ....[144]....
        /*0a44*/ 	.word	0x0000c300
        /*0a48*/ 	.word	0x00000000
        /*0a4c*/ 	.word	0x00000000
        /*0a50*/ 	.short	0x010a
        /*0a52*/ 	.byte	0xff
	.zero		1


	//   ....[145]....
        /*0a54*/ 	.word	0x0000c360
        /*0a58*/ 	.word	0x00000000
        /*0a5c*/ 	.word	0x00000000
        /*0a60*/ 	.short	0x010a
        /*0a62*/ 	.byte	0xff
	.zero		1


	//   ....[146]....
        /*0a64*/ 	.word	0x0000c3b0
        /*0a68*/ 	.word	0x00000002
        /*0a6c*/ 	.word	0x000000f0
        /*0a70*/ 	.short	0x010a
        /*0a72*/ 	.byte	0xff
	.zero		1


	//   ....[147]....
        /*0a74*/ 	.word	0x0000c410
        /*0a78*/ 	.word	0x00000002
        /*0a7c*/ 	.word	0x000000a0
        /*0a80*/ 	.short	0x010a
        /*0a82*/ 	.byte	0xff
	.zero		1


	//   ....[148]....
        /*0a84*/ 	.word	0x0000c460
        /*0a88*/ 	.word	0x00000002
        /*0a8c*/ 	.word	0x00000090
        /*0a90*/ 	.short	0x010a
        /*0a92*/ 	.byte	0xff
	.zero		1


	//   ....[149]....
        /*0a94*/ 	.word	0x0000c4c0
        /*0a98*/ 	.word	0x00000000
        /*0a9c*/ 	.word	0x000000a0
        /*0aa0*/ 	.short	0x010a
        /*0aa2*/ 	.byte	0xff
	.zero		1


	//   ....[150]....
        /*0aa4*/ 	.word	0x0000c520
        /*0aa8*/ 	.word	0x00000005
        /*0aac*/ 	.word	0x00000008
        /*0ab0*/ 	.short	0x010a
        /*0ab2*/ 	.byte	0xff
	.zero		1


	//   ....[151]....
        /*0ab4*/ 	.word	0x0000c610
        /*0ab8*/ 	.word	0x00000000
        /*0abc*/ 	.word	0x00000008
        /*0ac0*/ 	.short	0x010a
        /*0ac2*/ 	.byte	0xff
	.zero		1


	//   ....[152]....
        /*0ac4*/ 	.word	0x0000c660
        /*0ac8*/ 	.word	0x00000000
        /*0acc*/ 	.word	0x00000090
        /*0ad0*/ 	.short	0x010a
        /*0ad2*/ 	.byte	0xff
	.zero		1


	//   ....[153]....
        /*0ad4*/ 	.word	0x0000c6c0
        /*0ad8*/ 	.word	0x00000000
        /*0adc*/ 	.word	0x000000d0
        /*0ae0*/ 	.short	0x010a
        /*0ae2*/ 	.byte	0xff
	.zero		1


	//   ....[154]....
        /*0ae4*/ 	.word	0x0000c720
        /*0ae8*/ 	.word	0x00000000
        /*0aec*/ 	.word	0x00000000
        /*0af0*/ 	.short	0x010a
        /*0af2*/ 	.byte	0xff
	.zero		1


	//   ....[155]....
        /*0af4*/ 	.word	0x0000c780
        /*0af8*/ 	.word	0x00000000
        /*0afc*/ 	.word	0x00000000
        /*0b00*/ 	.short	0x010a
        /*0b02*/ 	.byte	0xff
	.zero		1


	//   ....[156]....
        /*0b04*/ 	.word	0x0000c7e0
        /*0b08*/ 	.word	0x00000000
        /*0b0c*/ 	.word	0x00000000
        /*0b10*/ 	.short	0x010a
        /*0b12*/ 	.byte	0xff
	.zero		1


	//   ....[157]....
        /*0b14*/ 	.word	0x0000c840
        /*0b18*/ 	.word	0x00000000
        /*0b1c*/ 	.word	0x00000000
        /*0b20*/ 	.short	0x010a
        /*0b22*/ 	.byte	0xff
	.zero		1


	//   ....[158]....
        /*0b24*/ 	.word	0x0000c8a0
        /*0b28*/ 	.word	0x00000000
        /*0b2c*/ 	.word	0x00000110
        /*0b30*/ 	.short	0x010a
        /*0b32*/ 	.byte	0xff
	.zero		1


	//   ....[159]....
        /*0b34*/ 	.word	0x0000c8f0
        /*0b38*/ 	.word	0x0000000c
        /*0b3c*/ 	.word	0x00000090
        /*0b40*/ 	.short	0x010a
        /*0b42*/ 	.byte	0xff
	.zero		1


	//   ....[160]....
        /*0b44*/ 	.word	0x0000c950
        /*0b48*/ 	.word	0x00000000
        /*0b4c*/ 	.word	0x00000088
        /*0b50*/ 	.short	0x010a
        /*0b52*/ 	.byte	0xff
	.zero		1


	//   ....[161]....
        /*0b54*/ 	.word	0x0000c9b0
        /*0b58*/ 	.word	0x00000000
        /*0b5c*/ 	.word	0x00000060
        /*0b60*/ 	.short	0x010a
        /*0b62*/ 	.byte	0xff
	.zero		1


	//   ....[162]....
        /*0b64*/ 	.word	0x0000ca10
        /*0b68*/ 	.word	0x00000000
        /*0b6c*/ 	.word	0x00000068
        /*0b70*/ 	.short	0x010a
        /*0b72*/ 	.byte	0xff
	.zero		1


	//   ....[163]....
        /*0b74*/ 	.word	0x0000ca70
        /*0b78*/ 	.word	0x00000000
        /*0b7c*/ 	.word	0x00000070
        /*0b80*/ 	.short	0x010a
        /*0b82*/ 	.byte	0xff
	.zero		1


	//   ....[164]....
        /*0b84*/ 	.word	0x0000cad0
        /*0b88*/ 	.word	0x00000000
        /*0b8c*/ 	.word	0x00000078
        /*0b90*/ 	.short	0x010a
        /*0b92*/ 	.byte	0xff
	.zero		1


	//   ....[165]....
        /*0b94*/ 	.word	0x0000cb30
        /*0b98*/ 	.word	0x00000000
        /*0b9c*/ 	.word	0x00000060
        /*0ba0*/ 	.short	0x010a
        /*0ba2*/ 	.byte	0xff
	.zero		1


	//   ....[166]....
        /*0ba4*/ 	.word	0x0000cb90
        /*0ba8*/ 	.word	0x00000000
        /*0bac*/ 	.word	0x00000068
        /*0bb0*/ 	.short	0x010a
        /*0bb2*/ 	.byte	0xff
	.zero		1


	//   ....[167]....
        /*0bb4*/ 	.word	0x0000cbf0
        /*0bb8*/ 	.word	0x00000000
        /*0bbc*/ 	.word	0x00000070
        /*0bc0*/ 	.short	0x010a
        /*0bc2*/ 	.byte	0xff
	.zero		1


	//   ....[168]....
        /*0bc4*/ 	.word	0x0000cc50
        /*0bc8*/ 	.word	0x00000000
        /*0bcc*/ 	.word	0x00000078
        /*0bd0*/ 	.short	0x010a
        /*0bd2*/ 	.byte	0xff
	.zero		1


	//   ....[169]....
        /*0bd4*/ 	.word	0x0000ccb0
        /*0bd8*/ 	.word	0x00000000
        /*0bdc*/ 	.word	0x00000060
        /*0be0*/ 	.short	0x010a
        /*0be2*/ 	.byte	0xff
	.zero		1


	//   ....[170]....
        /*0be4*/ 	.word	0x0000cd10
        /*0be8*/ 	.word	0x00000000
        /*0bec*/ 	.word	0x00000068
        /*0bf0*/ 	.short	0x010a
        /*0bf2*/ 	.byte	0xff
	.zero		1


	//   ....[171]....
        /*0bf4*/ 	.word	0x0000cd70
        /*0bf8*/ 	.word	0x00000002
        /*0bfc*/ 	.word	0x00000070
        /*0c00*/ 	.short	0x010a
        /*0c02*/ 	.byte	0xff
	.zero		1


	//   ....[172]....
        /*0c04*/ 	.word	0x0000cdc0
        /*0c08*/ 	.word	0x00000000
        /*0c0c*/ 	.word	0x00000090
        /*0c10*/ 	.short	0x010a
        /*0c12*/ 	.byte	0xff
	.zero		1


	//   ....[173]....
        /*0c14*/ 	.word	0x0000ce20
        /*0c18*/ 	.word	0x00000002
        /*0c1c*/ 	.word	0x00000040
        /*0c20*/ 	.short	0x010a
        /*0c22*/ 	.byte	0xff
	.zero		1


	//   ....[174]....
        /*0c24*/ 	.word	0x0000ce70
        /*0c28*/ 	.word	0x0000004a
        /*0c2c*/ 	.word	0x000000b0
        /*0c30*/ 	.short	0x010a
        /*0c32*/ 	.byte	0xff
	.zero		1


	//   ....[175]....
        /*0c34*/ 	.word	0x0000cec0
        /*0c38*/ 	.word	0x00000002
        /*0c3c*/ 	.word	0x00000040
        /*0c40*/ 	.short	0x010a
        /*0c42*/ 	.byte	0xff
	.zero		1


	//   ....[176]....
        /*0c44*/ 	.word	0x0000cf10
        /*0c48*/ 	.word	0x00000000
        /*0c4c*/ 	.word	0x00000040
        /*0c50*/ 	.short	0x010a
        /*0c52*/ 	.byte	0xff
	.zero		1


	//   ....[177]....
        /*0c54*/ 	.word	0x0000cf60
        /*0c58*/ 	.word	0x00000000
        /*0c5c*/ 	.word	0x00000040
        /*0c60*/ 	.short	0x010a
        /*0c62*/ 	.byte	0xff
	.zero		1


	//   ....[178]....
        /*0c64*/ 	.word	0x0000cfb0
        /*0c68*/ 	.word	0x00000000
        /*0c6c*/ 	.word	0x00000040
        /*0c70*/ 	.short	0x010a
        /*0c72*/ 	.byte	0xff
	.zero		1


	//   ....[179]....
        /*0c74*/ 	.word	0x0000d000
        /*0c78*/ 	.word	0x00000000
        /*0c7c*/ 	.word	0x00000040
        /*0c80*/ 	.short	0x010a
        /*0c82*/ 	.byte	0xff
	.zero		1


	//   ....[180]....
        /*0c84*/ 	.word	0x0000d050
        /*0c88*/ 	.word	0x00000000
        /*0c8c*/ 	.word	0x00000040
        /*0c90*/ 	.short	0x010a
        /*0c92*/ 	.byte	0xff
	.zero		1


	//   ....[181]....
        /*0c94*/ 	.word	0x0000d0a0
        /*0c98*/ 	.word	0x00000000
        /*0c9c*/ 	.word	0x00000040
        /*0ca0*/ 	.short	0x010a
        /*0ca2*/ 	.byte	0xff
	.zero		1


	//----- nvinfo : EIATTR_NUM_MBARRIERS
	.align		4
.L_47:
        /*0ca4*/ 	.byte	0x03, 0x38
        /*0ca6*/ 	.short	0x0023


	//----- nvinfo : EIATTR_EXIT_INSTR_OFFSETS
	.align		4
        /*0ca8*/ 	.byte	0x04, 0x1c
        /*0caa*/ 	.short	(.L_49 - .L_48)


	//   ....[0]....
.L_48:
        /*0cac*/ 	.word	0x00003060


	//   ....[1]....
        /*0cb0*/ 	.word	0x00003550


	//   ....[2]....
        /*0cb4*/ 	.word	0x000035b0


	//   ....[3]....
        /*0cb8*/ 	.word	0x00004af0


	//   ....[4]....
        /*0cbc*/ 	.word	0x00006210


	//   ....[5]....
        /*0cc0*/ 	.word	0x00006250


	//   ....[6]....
        /*0cc4*/ 	.word	0x0000c010


	//   ....[7]....
        /*0cc8*/ 	.word	0x0000c080


	//   ....[8]....
        /*0ccc*/ 	.word	0x0000c0b0


	//   ....[9]....
        /*0cd0*/ 	.word	0x0000c120


	//----- nvinfo : EIATTR_MAX_THREADS
	.align		4
.L_49:
        /*0cd4*/ 	.byte	0x04, 0x05
        /*0cd6*/ 	.short	(.L_51 - .L_50)
.L_50:
        /*0cd8*/ 	.word	0x00000100
        /*0cdc*/ 	.word	0x00000001
        /*0ce0*/ 	.word	0x00000001


	//----- nvinfo : EIATTR_CRS_STACK_SIZE
	.align		4
.L_51:
        /*0ce4*/ 	.byte	0x04, 0x1e
        /*0ce6*/ 	.short	(.L_53 - .L_52)
.L_52:
        /*0ce8*/ 	.word	0x00000000


	//----- nvinfo : EIATTR_CBANK_PARAM_SIZE
	.align		4
.L_53:
        /*0cec*/ 	.byte	0x03, 0x19
        /*0cee*/ 	.short	0x0800


	//----- nvinfo : EIATTR_PARAM_CBANK
	.align		4
        /*0cf0*/ 	.byte	0x04, 0x0a
        /*0cf2*/ 	.short	(.L_55 - .L_54)
	.align		4
.L_54:
        /*0cf4*/ 	.word	index@(.nv.constant0._ZN7cutlass13device_kernelINS_4gemm6kernel13GemmUniversalIN4cute5tupleIJiiiiEEENS1_10collective13CollectiveMmaINS1_35MainloopSm100TmaUmmaWarpSpecializedILi4ELi2ELi4ENS5_IJNS4_1CILi4EEESB_NSA_ILi1EEEEEEEENS5_IJNSA_ILi256EEENSA_ILi128EEENSA_ILi64EEEEEENS_10tfloat32_tENS5_IJlSC_lEEESJ_SK_NS4_8TiledMMAINS4_8MMA_AtomIJNS4_23SM100_MMA_TF32_2x1SM_SSISJ_SJ_fLi256ELi128ELNS4_4UMMA5MajorE0ELSP_0ELNSO_7ScaleInE0ELSQ_0EEEEEENS4_6LayoutINS5_IJSC_SC_SC_EEENS5_IJNSA_ILi0EEESV_SV_EEEEENS5_IJNS4_10UnderscoreESY_SY_EEEEENS4_28SM100_TMA_2SM_LOAD_MULTICASTENS4_14ComposedLayoutINS4_7SwizzleILi3ELi4ELi3EEENS4_18smem_ptr_flag_bitsILi32EEENST_INS5_IJNSA_ILi8EEENSA_ILi32EEEEEENS5_IJS18_SC_EEEEEEEvNS4_8identityES11_S1C_vS1D_EENS_8epilogue10collective18CollectiveEpilogueINS1F_23Sm100TmaWarpSpecializedILi4ELi2ELi16ELb1ELb0EEEJNS5_IJSG_SG_SH_EEENS5_IJNST_ISG_SC_EENST_INSA_ILi16EEESC_EEEEESJ_SK_SJ_SK_NS1F_6fusion15FusionCallbacksIS1J_NS1P_17LinearCombinationISJ_fSJ_fLNS_15FloatRoundStyleE2EEES1K_S1O_JEEENS4_5SM1004TMEM4LOAD26SM100_TMEM_LOAD_32dp32b16xENS4_13SM90_TMA_LOADENS12_INS13_ILi2ELi4ELi3EEES16_NST_INS5_IJS17_S1M_EEENS5_IJS1M_SC_EEEEEEENS4_39AutoVectorizingCopyWithAssumedAlignmentILi128EEENS4_14SM90_TMA_STOREES24_S26_S26_EEEvvEEEEvNT_6ParamsE)
        /*0cf8*/ 	.short	0x0380
        /*0cfa*/ 	.short	0x0800


	//----- nvinfo : EIATTR_SW_WAR
	.align		4
.L_55:
        /*0cfc*/ 	.byte	0x04, 0x36
        /*0cfe*/ 	.short	(.L_57 - .L_56)
.L_56:
        /*0d00*/ 	.word	0x00000008
.L_57:


//--------------------- .nv.callgraph             --------------------------
	.section	.nv.callgraph,"",@"SHT_CUDA_CALLGRAPH"
	.align	4
	.sectionentsize	8
	.align		4
        /*0000*/ 	.word	0x00000000
	.align		4
        /*0004*/ 	.word	0xffffffff
	.align		4
        /*0008*/ 	.word	index@(_ZN7cutlass13device_kernelINS_4gemm6kernel13GemmUniversalIN4cute5tupleIJiiiiEEENS1_10collective13CollectiveMmaINS1_35MainloopSm100TmaUmmaWarpSpecializedILi4ELi2ELi4ENS5_IJNS4_1CILi4EEESB_NSA_ILi1EEEEEEEENS5_IJNSA_ILi256EEENSA_ILi128EEENSA_ILi64EEEEEENS_10tfloat32_tENS5_IJlSC_lEEESJ_SK_NS4_8TiledMMAINS4_8MMA_AtomIJNS4_23SM100_MMA_TF32_2x1SM_SSISJ_SJ_fLi256ELi128ELNS4_4UMMA5MajorE0ELSP_0ELNSO_7ScaleInE0ELSQ_0EEEEEENS4_6LayoutINS5_IJSC_SC_SC_EEENS5_IJNSA_ILi0EEESV_SV_EEEEENS5_IJNS4_10UnderscoreESY_SY_EEEEENS4_28SM100_TMA_2SM_LOAD_MULTICASTENS4_14ComposedLayoutINS4_7SwizzleILi3ELi4ELi3EEENS4_18smem_ptr_flag_bitsILi32EEENST_INS5_IJNSA_ILi8EEENSA_ILi32EEEEEENS5_IJS18_SC_EEEEEEEvNS4_8identityES11_S1C_vS1D_EENS_8epilogue10collective18CollectiveEpilogueINS1F_23Sm100TmaWarpSpecializedILi4ELi2ELi16ELb1ELb0EEEJNS5_IJSG_SG_SH_EEENS5_IJNST_ISG_SC_EENST_INSA_ILi16EEESC_EEEEESJ_SK_SJ_SK_NS1F_6fusion15FusionCallbacksIS1J_NS1P_17LinearCombinationISJ_fSJ_fLNS_15FloatRoundStyleE2EEES1K_S1O_JEEENS4_5SM1004TMEM4LOAD26SM100_TMEM_LOAD_32dp32b16xENS4_13SM90_TMA_LOADENS12_INS13_ILi2ELi4ELi3EEES16_NST_INS5_IJS17_S1M_EEENS5_IJS1M_SC_EEEEEEENS4_39AutoVectorizingCopyWithAssumedAlignmentILi128EEENS4_14SM90_TMA_STOREES24_S26_S26_EEEvvEEEEvNT_6ParamsE)
	.align		4
        /*000c*/ 	.word	index@(__assertfail)
	.align		4
        /*0010*/ 	.word	0x00000000
	.align		4
        /*0014*/ 	.word	0xfffffffe
	.align		4
        /*0018*/ 	.word	0x00000000
	.align		4
        /*001c*/ 	.word	0xfffffffd
	.align		4
        /*0020*/ 	.word	0x00000000
	.align		4
        /*0024*/ 	.word	0xfffffffc


//--------------------- .nv.constant4             --------------------------
	.section	.nv.constant4,"a",@progbits
	.align	8
	.align		8
.nv.constant4:
        /*0000*/ 	.dword	__assertfail
	.align		8
        /*0008*/ 	.dword	__unnamed_1
	.align		8
        /*0010*/ 	.dword	__unnamed_2
	.align		8
        /*0018*/ 	.dword	_ZN40_INTERNAL_62a1e1b4_4_k_cu_f61e455e_288944cuda3std3__45__cpo5beginE
	.align		8
        /*0020*/ 	.dword	_ZN40_INTERNAL_62a1e1b4_4_k_cu_f61e455e_288944cuda3std3__45__cpo3endE
	.align		8
        /*0028*/ 	.dword	_ZN40_INTERNAL_62a1e1b4_4_k_cu_f61e455e_288944cuda3std3__45__cpo6cbeginE
	.align		8
        /*0030*/ 	.dword	_ZN40_INTERNAL_62a1e1b4_4_k_cu_f61e455e_288944cuda3std3__45__cpo4cendE
	.align		8
        /*0038*/ 	.dword	_ZN40_INTERNAL_62a1e1b4_4_k_cu_f61e455e_288944cuda3std3__442_GLOBAL__N__62a1e1b4_4_k_cu_f61e455e_288946ignoreE
	.align		8
        /*0040*/ 	.dword	_ZN40_INTERNAL_62a1e1b4_4_k_cu_f61e455e_288944cuda3std3__419piecewise_constructE
	.align		8
        /*0048*/ 	.dword	_ZN40_INTERNAL_62a1e1b4_4_k_cu_f61e455e_288944cuda3std3__48in_placeE
	.align		8
        /*0050*/ 	.dword	_ZN40_INTERNAL_62a1e1b4_4_k_cu_f61e455e_288944cuda3std6ranges3__45__cpo4swapE
	.align		8
        /*0058*/ 	.dword	_ZN40_INTERNAL_62a1e1b4_4_k_cu_f61e455e_288944cuda3std6ranges3__45__cpo9iter_moveE
	.align		8
        /*0060*/ 	.dword	_ZN40_INTERNAL_62a1e1b4_4_k_cu_f61e455e_288944cute7productE
	.align		8
        /*0068*/ 	.dword	_ZN40_INTERNAL_62a1e1b4_4_k_cu_f61e455e_288944cute1_E
	.align		8
        /*0070*/ 	.dword	$str$25
	.align		8
        /*0078*/ 	.dword	$str$26
	.align		8
        /*0080*/ 	.dword	$str$27
	.align		8
        /*0088*/ 	.dword	$str$28


//--------------------- .text._ZN7cutlass13device_kernelINS_4gemm6kernel13GemmUniversalIN4cute5tupleIJiiiiEEENS1_10collective13CollectiveMmaINS1_35MainloopSm100TmaUmmaWarpSpecializedILi4ELi2ELi4ENS5_IJNS4_1CILi4EEESB_NSA_ILi1EEEEEEEENS5_IJNSA_ILi256EEENSA_ILi128EEENSA_ILi64EEEEEENS_10tfloat32_tENS5_IJlSC_lEEESJ_SK_NS4_8TiledMMAINS4_8MMA_AtomIJNS4_23SM100_MMA_TF32_2x1SM_SSISJ_SJ_fLi256ELi128ELNS4_4UMMA5MajorE0ELSP_0ELNSO_7ScaleInE0ELSQ_0EEEEEENS4_6LayoutINS5_IJSC_SC_SC_EEENS5_IJNSA_ILi0EEESV_SV_EEEEENS5_IJNS4_10UnderscoreESY_SY_EEEEENS4_28SM100_TMA_2SM_LOAD_MULTICASTENS4_14ComposedLayoutINS4_7SwizzleILi3ELi4ELi3EEENS4_18smem_ptr_flag_bitsILi32EEENST_INS5_IJNSA_ILi8EEENSA_ILi32EEEEEENS5_IJS18_SC_EEEEEEEvNS4_8identityES11_S1C_vS1D_EENS_8epilogue10collective18CollectiveEpilogueINS1F_23Sm100TmaWarpSpecializedILi4ELi2ELi16ELb1ELb0EEEJNS5_IJSG_SG_SH_EEENS5_IJNST_ISG_SC_EENST_INSA_ILi16EEESC_EEEEESJ_SK_SJ_SK_NS1F_6fusion15FusionCallbacksIS1J_NS1P_17LinearCombinationISJ_fSJ_fLNS_15FloatRoundStyleE2EEES1K_S1O_JEEENS4_5SM1004TMEM4LOAD26SM100_TMEM_LOAD_32dp32b16xENS4_13SM90_TMA_LOADENS12_INS13_ILi2ELi4ELi3EEES16_NST_INS5_IJS17_S1M_EEENS5_IJS1M_SC_EEEEEEENS4_39AutoVectorizingCopyWithAssumedAlignmentILi128EEENS4_14SM90_TMA_STOREES24_S26_S26_EEEvvEEEEvNT_6ParamsE --------------------------
	.section	.text._ZN7cutlass13device_kernelINS_4gemm6kernel13GemmUniversalIN4cute5tupleIJiiiiEEENS1_10collective13CollectiveMmaINS1_35MainloopSm100TmaUmmaWarpSpecializedILi4ELi2ELi4ENS5_IJNS4_1CILi4EEESB_NSA_ILi1EEEEEEEENS5_IJNSA_ILi256EEENSA_ILi128EEENSA_ILi64EEEEEENS_10tfloat32_tENS5_IJlSC_lEEESJ_SK_NS4_8TiledMMAINS4_8MMA_AtomIJNS4_23SM100_MMA_TF32_2x1SM_SSISJ_SJ_fLi256ELi128ELNS4_4UMMA5MajorE0ELSP_0ELNSO_7ScaleInE0ELSQ_0EEEEEENS4_6LayoutINS5_IJSC_SC_SC_EEENS5_IJNSA_ILi0EEESV_SV_EEEEENS5_IJNS4_10UnderscoreESY_SY_EEEEENS4_28SM100_TMA_2SM_LOAD_MULTICASTENS4_14ComposedLayoutINS4_7SwizzleILi3ELi4ELi3EEENS4_18smem_ptr_flag_bitsILi32EEENST_INS5_IJNSA_ILi8EEENSA_ILi32EEEEEENS5_IJS18_SC_EEEEEEEvNS4_8identityES11_S1C_vS1D_EENS_8epilogue10collective18CollectiveEpilogueINS1F_23Sm100TmaWarpSpecializedILi4ELi2ELi16ELb1ELb0EEEJNS5_IJSG_SG_SH_EEENS5_IJNST_ISG_SC_EENST_INSA_ILi16EEESC_EEEEESJ_SK_SJ_SK_NS1F_6fusion15FusionCallbacksIS1J_NS1P_17LinearCombinationISJ_fSJ_fLNS_15FloatRoundStyleE2EEES1K_S1O_JEEENS4_5SM1004TMEM4LOAD26SM100_TMEM_LOAD_32dp32b16xENS4_13SM90_TMA_LOADENS12_INS13_ILi2ELi4ELi3EEES16_NST_INS5_IJS17_S1M_EEENS5_IJS1M_SC_EEEEEEENS4_39AutoVectorizingCopyWithAssumedAlignmentILi128EEENS4_14SM90_TMA_STOREES24_S26_S26_EEEvvEEEEvNT_6ParamsE,"ax",@progbits
	.align	128
.text._ZN7cutlass13device_kernelINS_4gemm6kernel13GemmUniversalIN4cute5tupleIJiiiiEEENS1_10collective13CollectiveMmaINS1_35MainloopSm100TmaUmmaWarpSpecializedILi4ELi2ELi4ENS5_IJNS4_1CILi4EEESB_NSA_ILi1EEEEEEEENS5_IJNSA_ILi256EEENSA_ILi128EEENSA_ILi64EEEEEENS_10tfloat32_tENS5_IJlSC_lEEESJ_SK_NS4_8TiledMMAINS4_8MMA_AtomIJNS4_23SM100_MMA_TF32_2x1SM_SSISJ_SJ_fLi256ELi128ELNS4_4UMMA5MajorE0ELSP_0ELNSO_7ScaleInE0ELSQ_0EEEEEENS4_6LayoutINS5_IJSC_SC_SC_EEENS5_IJNSA_ILi0EEESV_SV_EEEEENS5_IJNS4_10UnderscoreESY_SY_EEEEENS4_28SM100_TMA_2SM_LOAD_MULTICASTENS4_14ComposedLayoutINS4_7SwizzleILi3ELi4ELi3EEENS4_18smem_ptr_flag_bitsILi32EEENST_INS5_IJNSA_ILi8EEENSA_ILi32EEEEEENS5_IJS18_SC_EEEEEEEvNS4_8identityES11_S1C_vS1D_EENS_8epilogue10collective18CollectiveEpilogueINS1F_23Sm100TmaWarpSpecializedILi4ELi2ELi16ELb1ELb0EEEJNS5_IJSG_SG_SH_EEENS5_IJNST_ISG_SC_EENST_INSA_ILi16EEESC_EEEEESJ_SK_SJ_SK_NS1F_6fusion15FusionCallbacksIS1J_NS1P_17LinearCombinationISJ_fSJ_fLNS_15FloatRoundStyleE2EEES1K_S1O_JEEENS4_5SM1004TMEM4LOAD26SM100_TMEM_LOAD_32dp32b16xENS4_13SM90_TMA_LOADENS12_INS13_ILi2ELi4ELi3EEES16_NST_INS5_IJS17_S1M_EEENS5_IJS1M_SC_EEEEEEENS4_39AutoVectorizingCopyWithAssumedAlignmentILi128EEENS4_14SM90_TMA_STOREES24_S26_S26_EEEvvEEEEvNT_6ParamsE:
        .type           _ZN7cutlass13device_kernelINS_4gemm6kernel13GemmUniversalIN4cute5tupleIJiiiiEEENS1_10collective13CollectiveMmaINS1_35MainloopSm100TmaUmmaWarpSpecializedILi4ELi2ELi4ENS5_IJNS4_1CILi4EEESB_NSA_ILi1EEEEEEEENS5_IJNSA_ILi256EEENSA_ILi128EEENSA_ILi64EEEEEENS_10tfloat32_tENS5_IJlSC_lEEESJ_SK_NS4_8TiledMMAINS4_8MMA_AtomIJNS4_23SM100_MMA_TF32_2x1SM_SSISJ_SJ_fLi256ELi128ELNS4_4UMMA5MajorE0ELSP_0ELNSO_7ScaleInE0ELSQ_0EEEEEENS4_6LayoutINS5_IJSC_SC_SC_EEENS5_IJNSA_ILi0EEESV_SV_EEEEENS5_IJNS4_10UnderscoreESY_SY_EEEEENS4_28SM100_TMA_2SM_LOAD_MULTICASTENS4_14ComposedLayoutINS4_7SwizzleILi3ELi4ELi3EEENS4_18smem_ptr_flag_bitsILi32EEENST_INS5_IJNSA_ILi8EEENSA_ILi32EEEEEENS5_IJS18_SC_EEEEEEEvNS4_8identityES11_S1C_vS1D_EENS_8epilogue10collective18CollectiveEpilogueINS1F_23Sm100TmaWarpSpecializedILi4ELi2ELi16ELb1ELb0EEEJNS5_IJSG_SG_SH_EEENS5_IJNST_ISG_SC_EENST_INSA_ILi16EEESC_EEEEESJ_SK_SJ_SK_NS1F_6fusion15FusionCallbacksIS1J_NS1P_17LinearCombinationISJ_fSJ_fLNS_15FloatRoundStyleE2EEES1K_S1O_JEEENS4_5SM1004TMEM4LOAD26SM100_TMEM_LOAD_32dp32b16xENS4_13SM90_TMA_LOADENS12_INS13_ILi2ELi4ELi3EEES16_NST_INS5_IJS17_S1M_EEENS5_IJS1M_SC_EEEEEEENS4_39AutoVectorizingCopyWithAssumedAlignmentILi128EEENS4_14SM90_TMA_STOREES24_S26_S26_EEEvvEEEEvNT_6ParamsE,@function
        .size           _ZN7cutlass13device_kernelINS_4gemm6kernel13GemmUniversalIN4cute5tupleIJiiiiEEENS1_10collective13CollectiveMmaINS1_35MainloopSm100TmaUmmaWarpSpecializedILi4ELi2ELi4ENS5_IJNS4_1CILi4EEESB_NSA_ILi1EEEEEEEENS5_IJNSA_ILi256EEENSA_ILi128EEENSA_ILi64EEEEEENS_10tfloat32_tENS5_IJlSC_lEEESJ_SK_NS4_8TiledMMAINS4_8MMA_AtomIJNS4_23SM100_MMA_TF32_2x1SM_SSISJ_SJ_fLi256ELi128ELNS4_4UMMA5MajorE0ELSP_0ELNSO_7ScaleInE0ELSQ_0EEEEEENS4_6LayoutINS5_IJSC_SC_SC_EEENS5_IJNSA_ILi0EEESV_SV_EEEEENS5_IJNS4_10UnderscoreESY_SY_EEEEENS4_28SM100_TMA_2SM_LOAD_MULTICASTENS4_14ComposedLayoutINS4_7SwizzleILi3ELi4ELi3EEENS4_18smem_ptr_flag_bitsILi32EEENST_INS5_IJNSA_ILi8EEENSA_ILi32EEEEEENS5_IJS18_SC_EEEEEEEvNS4_8identityES11_S1C_vS1D_EENS_8epilogue10collective18CollectiveEpilogueINS1F_23Sm100TmaWarpSpecializedILi4ELi2ELi16ELb1ELb0EEEJNS5_IJSG_SG_SH_EEENS5_IJNST_ISG_SC_EENST_INSA_ILi16EEESC_EEEEESJ_SK_SJ_SK_NS1F_6fusion15FusionCallbacksIS1J_NS1P_17LinearCombinationISJ_fSJ_fLNS_15FloatRoundStyleE2EEES1K_S1O_JEEENS4_5SM1004TMEM4LOAD26SM100_TMEM_LOAD_32dp32b16xENS4_13SM90_TMA_LOADENS12_INS13_ILi2ELi4ELi3EEES16_NST_INS5_IJS17_S1M_EEENS5_IJS1M_SC_EEEEEEENS4_39AutoVectorizingCopyWithAssumedAlignmentILi128EEENS4_14SM90_TMA_STOREES24_S26_S26_EEEvvEEEEvNT_6ParamsE,(.L_x_245 - _ZN7cutlass13device_kernelINS_4gemm6kernel13GemmUniversalIN4cute5tupleIJiiiiEEENS1_10collective13CollectiveMmaINS1_35MainloopSm100TmaUmmaWarpSpecializedILi4ELi2ELi4ENS5_IJNS4_1CILi4EEESB_NSA_ILi1EEEEEEEENS5_IJNSA_ILi256EEENSA_ILi128EEENSA_ILi64EEEEEENS_10tfloat32_tENS5_IJlSC_lEEESJ_SK_NS4_8TiledMMAINS4_8MMA_AtomIJNS4_23SM100_MMA_TF32_2x1SM_SSISJ_SJ_fLi256ELi128ELNS4_4UMMA5MajorE0ELSP_0ELNSO_7ScaleInE0ELSQ_0EEEEEENS4_6LayoutINS5_IJSC_SC_SC_EEENS5_IJNSA_ILi0EEESV_SV_EEEEENS5_IJNS4_10UnderscoreESY_SY_EEEEENS4_28SM100_TMA_2SM_LOAD_MULTICASTENS4_14ComposedLayoutINS4_7SwizzleILi3ELi4ELi3EEENS4_18smem_ptr_flag_bitsILi32EEENST_INS5_IJNSA_ILi8EEENSA_ILi32EEEEEENS5_IJS18_SC_EEEEEEEvNS4_8identityES11_S1C_vS1D_EENS_8epilogue10collective18CollectiveEpilogueINS1F_23Sm100TmaWarpSpecializedILi4ELi2ELi16ELb1ELb0EEEJNS5_IJSG_SG_SH_EEENS5_IJNST_ISG_SC_EENST_INSA_ILi16EEESC_EEEEESJ_SK_SJ_SK_NS1F_6fusion15FusionCallbacksIS1J_NS1P_17LinearCombinationISJ_fSJ_fLNS_15FloatRoundStyleE2EEES1K_S1O_JEEENS4_5SM1004TMEM4LOAD26SM100_TMEM_LOAD_32dp32b16xENS4_13SM90_TMA_LOADENS12_INS13_ILi2ELi4ELi3EEES16_NST_INS5_IJS17_S1M_EEENS5_IJS1M_SC_EEEEEEENS4_39AutoVectorizingCopyWithAssumedAlignmentILi128EEENS4_14SM90_TMA_STOREES24_S26_S26_EEEvvEEEEvNT_6ParamsE)
        .other          _ZN7cutlass13device_kernelINS_4gemm6kernel13GemmUniversalIN4cute5tupleIJiiiiEEENS1_10collective13CollectiveMmaINS1_35MainloopSm100TmaUmmaWarpSpecializedILi4ELi2ELi4ENS5_IJNS4_1CILi4EEESB_NSA_ILi1EEEEEEEENS5_IJNSA_ILi256EEENSA_ILi128EEENSA_ILi64EEEEEENS_10tfloat32_tENS5_IJlSC_lEEESJ_SK_NS4_8TiledMMAINS4_8MMA_AtomIJNS4_23SM100_MMA_TF32_2x1SM_SSISJ_SJ_fLi256ELi128ELNS4_4UMMA5MajorE0ELSP_0ELNSO_7ScaleInE0ELSQ_0EEEEEENS4_6LayoutINS5_IJSC_SC_SC_EEENS5_IJNSA_ILi0EEESV_SV_EEEEENS5_IJNS4_10UnderscoreESY_SY_EEEEENS4_28SM100_TMA_2SM_LOAD_MULTICASTENS4_14ComposedLayoutINS4_7SwizzleILi3ELi4ELi3EEENS4_18smem_ptr_flag_bitsILi32EEENST_INS5_IJNSA_ILi8EEENSA_ILi32EEEEEENS5_IJS18_SC_EEEEEEEvNS4_8identityES11_S1C_vS1D_EENS_8epilogue10collective18CollectiveEpilogueINS1F_23Sm100TmaWarpSpecializedILi4ELi2ELi16ELb1ELb0EEEJNS5_IJSG_SG_SH_EEENS5_IJNST_ISG_SC_EENST_INSA_ILi16EEESC_EEEEESJ_SK_SJ_SK_NS1F_6fusion15FusionCallbacksIS1J_NS1P_17LinearCombinationISJ_fSJ_fLNS_15FloatRoundStyleE2EEES1K_S1O_JEEENS4_5SM1004TMEM4LOAD26SM100_TMEM_LOAD_32dp32b16xENS4_13SM90_TMA_LOADENS12_INS13_ILi2ELi4ELi3EEES16_NST_INS5_IJS17_S1M_EEENS5_IJS1M_SC_EEEEEEENS4_39AutoVectorizingCopyWithAssumedAlignmentILi128EEENS4_14SM90_TMA_STOREES24_S26_S26_EEEvvEEEEvNT_6ParamsE,@"STO_CUDA_ENTRY STV_DEFAULT"
_ZN7cutlass13device_kernelINS_4gemm6kernel13GemmUniversalIN4cute5tupleIJiiiiEEENS1_10collective13CollectiveMmaINS1_35MainloopSm100TmaUmmaWarpSpecializedILi4ELi2ELi4ENS5_IJNS4_1CILi4EEESB_NSA_ILi1EEEEEEEENS5_IJNSA_ILi256EEENSA_ILi128EEENSA_ILi64EEEEEENS_10tfloat32_tENS5_IJlSC_lEEESJ_SK_NS4_8TiledMMAINS4_8MMA_AtomIJNS4_23SM100_MMA_TF32_2x1SM_SSISJ_SJ_fLi256ELi128ELNS4_4UMMA5MajorE0ELSP_0ELNSO_7ScaleInE0ELSQ_0EEEEEENS4_6LayoutINS5_IJSC_SC_SC_EEENS5_IJNSA_ILi0EEESV_SV_EEEEENS5_IJNS4_10UnderscoreESY_SY_EEEEENS4_28SM100_TMA_2SM_LOAD_MULTICASTENS4_14ComposedLayoutINS4_7SwizzleILi3ELi4ELi3EEENS4_18smem_ptr_flag_bitsILi32EEENST_INS5_IJNSA_ILi8EEENSA_ILi32EEEEEENS5_IJS18_SC_EEEEEEEvNS4_8identityES11_S1C_vS1D_EENS_8epilogue10collective18CollectiveEpilogueINS1F_23Sm100TmaWarpSpecializedILi4ELi2ELi16ELb1ELb0EEEJNS5_IJSG_SG_SH_EEENS5_IJNST_ISG_SC_EENST_INSA_ILi16EEESC_EEEEESJ_SK_SJ_SK_NS1F_6fusion15FusionCallbacksIS1J_NS1P_17LinearCombinationISJ_fSJ_fLNS_15FloatRoundStyleE2EEES1K_S1O_JEEENS4_5SM1004TMEM4LOAD26SM100_TMEM_LOAD_32dp32b16xENS4_13SM90_TMA_LOADENS12_INS13_ILi2ELi4ELi3EEES16_NST_INS5_IJS17_S1M_EEENS5_IJS1M_SC_EEEEEEENS4_39AutoVectorizingCopyWithAssumedAlignmentILi128EEENS4_14SM90_TMA_STOREES24_S26_S26_EEEvvEEEEvNT_6ParamsE:
[----:B------:R-:W1:Y:S01]  /*0000*/  LDC R1, c[0x0][0x37c] ;  /* 0x0000df00ff017b82 */ /* 0x000e620000000800 */
[----:B------:R-:W2:Y:S01]  /*0010*/  S2R R69, SR_TID.X ;  /* 0x0000000000457919 */ /* 0x000ea20000002100 */
[----:B------:R-:W3:Y:S06]  /*0020*/  LDCU.64 UR8, c[0x0][0x890] ;  /* 0x00011200ff0877ac */ /* 0x000eec0008000a00 */
[----:B------:R-:W4:Y:S01]  /*0030*/  S2UR UR52, SR_CgaCtaId ;  /* 0x00000000003479c3 */ /* 0x000f220000008800 */
[----:B------:R-:W-:Y:S02]  /*0040*/  PRMT R56, RZ, 0x7610, R56 ;  /* 0x00007610ff387816 */ /* 0x000fe40000000038 */
[----:B------:R-:W-:-:S02]  /*0050*/  ELECT P0, URZ, PT ;  /* 0x0000000000ff782f */ /* 0x000fc40003800000 */
[----:B---3--:R-:W-:-:S04]  /*0060*/  ISETP.NE.U32.AND P1, PT, RZ, UR8, PT ;  /* 0x00000008ff007c0c */ /* 0x008fc8000bf25070 */
[----:B------:R-:W-:Y:S01]  /*0070*/  ISETP.NE.AND.EX P2, PT, RZ, UR9, PT, P1 ;  /* 0x00000009ff007c0c */ /* 0x000fe2000bf45310 */
[----:B----4-:R-:W-:Y:S02]  /*0080*/  ULOP3.LUT UR68, UR52, 0x1, URZ, 0xc0, !UPT ;  /* 0x0000000134447892 */ /* 0x010fe4000f8ec0ff */
[----:B------:R-:W-:Y:S01]  /*0090*/  ULOP3.LUT UR69, UR52, 0x1, URZ, 0x3c, !UPT ;  /* 0x0000000134457892 */ /* 0x000fe2000f8e3cff */
[----:B--2---:R-:W-:-:S05]  /*00a0*/  SHF.R.U32.HI R57, RZ, 0x5, R69 ;  /* 0x00000005ff397819 */ /* 0x004fca0000011645 */
[----:B------:R-:W2:Y:S02]  /*00b0*/  SHFL.IDX PT, R0, R57, RZ, 0x1f ;  /* 0x00001fff39007589 */ /* 0x000ea400000e0000 */
[----:B--2---:R-:W-:Y:S02]  /*00c0*/  R2UR UR21, R0 ;  /* 0x00000000001572ca */ /* 0x004fe400000e0000 */
[----:B-1----:R-:W-:Y:S05]  /*00d0*/  @P2 BRA `(.L_x_0) ;  /* 0x0000000000302947 */ /* 0x002fea0003800000 */
[----:B------:R-:W1:Y:S02]  /*00e0*/  LDCU.64 UR4, c[0x0][0x888] ;  /* 0x00011100ff0477ac */ /* 0x000e640008000a00 */
[----:B-1----:R-:W-:-:S04]  /*00f0*/  UISETP.NE.U32.AND UP0, UPT, UR4, URZ, UPT ;  /* 0x000000ff0400728c */ /* 0x002fc8000bf05070 */
[----:B------:R-:W-:-:S09]  /*0100*/  UISETP.NE.AND.EX UP0, UPT, UR5, URZ, UPT, UP0 ;  /* 0x000000ff0500728c */ /* 0x000fd2000bf05300 */
[----:B------:R-:W-:Y:S05]  /*0110*/  BRA.U !UP0, `(.L_x_1) ;  /* 0x0000000108147547 */ /* 0x000fea000b800000 */
[----:B------:R-:W1:Y:S01]  /*0120*/  LDC.64 R2, c[0x0][0x888] ;  /* 0x00022200ff027b82 */ /* 0x000e620000000a00 */
[----:B------:R-:W1:Y:S02]  /*0130*/  LDCU.64 UR4, c[0x0][0x358] ;  /* 0x00006b00ff0477ac */ /* 0x000e640008000a00 */
[----:B-1----:R1:W5:Y:S01]  /*0140*/  LDG.E R27, desc[UR4][R2.64] ;  /* 0x00000004021b7981 */ /* 0x002362000c1e1900 */
[----:B------:R-:W-:Y:S01]  /*0150*/  HFMA2 R56, -RZ, RZ, 0, 5.9604644775390625e-08 ;  /* 0x00000001ff387431 */ /* 0x000fe200000001ff */
[----:B------:R-:W-:Y:S05]  /*0160*/  BRA `(.L_x_0) ;  /* 0x00000000000c7947 */ /* 0x000fea0003800000 */
.L_x_1:
[----:B------:R-:W1:Y:S01]  /*0170*/  LDCU UR4, c[0x0][0x880] ;  /* 0x00011000ff0477ac */ /* 0x000e620008000800 */
[----:B------:R-:W-:Y:S01]  /*0180*/  HFMA2 R56, -RZ, RZ, 0, 5.9604644775390625e-08 ;  /* 0x00000001ff387431 */ /* 0x000fe200000001ff */
[----:B-1----:R-:W-:-:S07]  /*0190*/  MOV R27, UR4 ;  /* 0x00000004001b7c02 */ /* 0x002fce0008000f00 */
.L_x_0:
[----:B------:R-:W2:Y:S02]  /*01a0*/  LDCU.64 UR4, c[0x0][0x8b0] ;  /* 0x00011600ff0477ac */ /* 0x000ea40008000a00 */
[----:B--2---:R-:W-:-:S04]  /*01b0*/  UISETP.NE.U32.AND UP0, UPT, UR4, URZ, UPT ;  /* 0x000000ff0400728c */ /* 0x004fc8000bf05070 */
[----:B------:R-:W-:-:S09]  /*01c0*/  UISETP.NE.AND.EX UP0, UPT, UR5, URZ, UPT, UP0 ;  /* 0x000000ff0500728c */ /* 0x000fd2000bf05300 */
[----:B------:R-:W-:Y:S05]  /*01d0*/  BRA.U UP0, `(.L_x_2) ;  /* 0x0000000100287547 */ /* 0x000fea000b800000 */
[----:B------:R-:W2:Y:S02]  /*01e0*/  LDCU.64 UR4, c[0x0][0x8a8] ;  /* 0x00011500ff0477ac */ /* 0x000ea40008000a00 */
[----:B--2---:R-:W-:-:S04]  /*01f0*/  UISETP.NE.U32.AND UP0, UPT, UR4, URZ, UPT ;  /* 0x000000ff0400728c */ /* 0x004fc8000bf05070 */
[----:B------:R-:W-:-:S09]  /*0200*/  UISETP.NE.AND.EX UP0, UPT, UR5, URZ, UPT, UP0 ;  /* 0x000000ff0500728c */ /* 0x000fd2000bf05300 */
[----:B------:R-:W-:Y:S05]  /*0210*/  BRA.U !UP0, `(.L_x_3) ;  /* 0x0000000108107547 */ /* 0x000fea000b800000 */
[----:B------:R-:W2:Y:S01]  /*0220*/  LDC.64 R24, c[0x0][0x8a8] ;  /* 0x00022a00ff187b82 */ /* 0x000ea20000000a00 */
[----:B------:R-:W2:Y:S02]  /*0230*/  LDCU.64 UR4, c[0x0][0x358] ;  /* 0x00006b00ff0477ac */ /* 0x000ea40008000a00 */
[----:B--2---:R2:W5:Y:S01]  /*0240*/  LDG.E R24, desc[UR4][R24.64] ;  /* 0x0000000418187981 */ /* 0x004562000c1e1900 */
[----:B------:R-:W-:Y:S05]  /*0250*/  BRA `(.L_x_2) ;  /* 0x0000000000087947 */ /* 0x000fea0003800000 */
.L_x_3:
[----:B------:R-:W2:Y:S02]  /*0260*/  LDCU UR4, c[0x0][0x8a0] ;  /* 0x00011400ff0477ac */ /* 0x000ea40008000800 */
[----:B--2---:R-:W-:Y:S02]  /*0270*/  MOV R24, UR4 ;  /* 0x0000000400187c02 */ /* 0x004fe40008000f00 */
.L_x_2:
[----:B------:R-:W-:Y:S01]  /*0280*/  IMAD.U32 R0, RZ, RZ, UR21 ;  /* 0x00000015ff007e24 */ /* 0x000fe2000f8e00ff */
[----:B------:R-:W-:Y:S04]  /*0290*/  BSSY.RECONVERGENT B0, `(.L_x_4) ;  /* 0x000000c000007945 */ /* 0x000fe80003800200 */
[C---:B------:R-:W-:Y:S02]  /*02a0*/  ISETP.NE.OR P3, PT, R0.reuse, 0x1, !P0 ;  /* 0x000000010000780c */ /* 0x040fe40004765670 */
[----:B------:R-:W-:-:S11]  /*02b0*/  ISETP.NE.OR P2, PT, R0, 0x3, !P0 ;  /* 0x000000030000780c */ /* 0x000fd60004745670 */
[----:B------:R-:W-:Y:S05]  /*02c0*/  @P3 BRA `(.L_x_5) ;  /* 0x0000000000203947 */ /* 0x000fea0003800000 */
[----:B------:R-:W3:Y:S02]  /*02d0*/  LDCU.64 UR4, c[0x0][0x348] ;  /* 0x00006900ff0477ac */ /* 0x000ee40008000a00 */
[----:B---3--:R-:W-:Y:S02]  /*02e0*/  UIADD3 UR6, UP1, UPT, UR4, 0x80, URZ ;  /* 0x0000008004067890 */ /* 0x008fe4000ff3e0ff */
[----:B------:R-:W-:Y:S02]  /*02f0*/  UIADD3 UR4, UP0, UPT, UR4, 0x180, URZ ;  /* 0x0000018004047890 */ /* 0x000fe4000ff1e0ff */
[----:B------:R-:W-:Y:S02]  /*0300*/  UIADD3.X UR7, UPT, UPT, URZ, UR5, URZ, UP1, !UPT ;  /* 0x00000005ff077290 */ /* 0x000fe40008ffe4ff */
[----:B------:R-:W-:-:S07]  /*0310*/  UIADD3.X UR5, UPT, UPT, URZ, UR5, URZ, UP0, !UPT ;  /* 0x00000005ff057290 */ /* 0x000fce00087fe4ff */
[----:B------:R3:W-:Y:S02]  /*0320*/  UTMACCTL.PF [UR6] ;  /* 0x00000000060079b9 */ /* 0x0007e40008040000 */
[----:B------:R3:W-:Y:S02]  /*0330*/  UTMACCTL.PF [UR4] ;  /* 0x00000000040079b9 */ /* 0x0007e40008040000 */
[----:B---3--:R-:W-:Y:S01]  /*0340*/  NOP ;  /* 0x0000000000007918 */ /* 0x008fe20000000000 */
.L_x_5:
[----:B------:R-:W-:Y:S05]  /*0350*/  BSYNC.RECONVERGENT B0 ;  /* 0x0000000000007941 */ /* 0x000fea0003800200 */
.L_x_4:
[----:B------:R-:W-:Y:S04]  /*0360*/  BSSY.RECONVERGENT B0, `(.L_x_6) ;  /* 0x000000a000007945 */ /* 0x000fe80003800200 */
        /* <DEDUP_REMOVED lines=9> */
.L_x_7:
[----:B------:R-:W-:Y:S05]  /*0400*/  BSYNC.RECONVERGENT B0 ;  /* 0x0000000000007941 */ /* 0x000fea0003800200 */
.L_x_6:
[----:B------:R-:W3:Y:S01]  /*0410*/  LDCU.64 UR4, c[0x0][0x888] ;  /* 0x00011100ff0477ac */ /* 0x000ee20008000a00 */
[----:B------:R-:W-:Y:S01]  /*0420*/  ISETP.NE.AND.EX P1, PT, RZ, UR9, PT, P1 ;  /* 0x00000009ff007c0c */ /* 0x000fe2000bf25310 */
[----:B------:R-:W-:Y:S01]  /*0430*/  UPLOP3.LUT UP3, UPT, UPT, UPT, UPT, 0x80, 0x8 ;  /* 0x000000000008789c */ /* 0x000fe20003f6f070 */
[----:B---3--:R-:W-:-:S04]  /*0440*/  ISETP.NE.U32.AND P2, PT, RZ, UR4, PT ;  /* 0x00000004ff007c0c */ /* 0x008fc8000bf45070 */
[----:B------:R-:W-:-:S13]  /*0450*/  ISETP.NE.AND.EX P2, PT, RZ, UR5, PT, P2 ;  /* 0x00000005ff007c0c */ /* 0x000fda000bf45320 */
[----:B------:R-:W-:Y:S05]  /*0460*/  @P2 BRA P1, `(.L_x_8) ;  /* 0x0000000000282947 */ /* 0x000fea0000800000 */
[----:B------:R-:W-:Y:S01]  /*0470*/  UISETP.NE.U32.AND UP0, UPT, UR8, URZ, UPT ;  /* 0x000000ff0800728c */ /* 0x000fe2000bf05070 */
[----:B-----5:R-:W-:Y:S01]  /*0480*/  FSETP.NEU.AND P1, PT, R27, RZ, PT ;  /* 0x000000ff1b00720b */ /* 0x020fe20003f2d000 */
[----:B------:R-:W-:Y:S02]  /*0490*/  UISETP.NE.U32.AND UP2, UPT, UR4, URZ, UPT ;  /* 0x000000ff0400728c */ /* 0x000fe4000bf45070 */
[----:B------:R-:W-:Y:S02]  /*04a0*/  UISETP.NE.AND.EX UP1, UPT, UR9, URZ, UPT, UP0 ;  /* 0x000000ff0900728c */ /* 0x000fe4000bf25300 */
[----:B------:R-:W-:-:S04]  /*04b0*/  UISETP.NE.AND.EX UP0, UPT, UR5, URZ, UPT, UP2 ;  /* 0x000000ff0500728c */ /* 0x000fc8000bf05320 */
[----:B------:R-:W-:-:S04]  /*04c0*/  USEL UR4, URZ, 0xffffffff, UP0 ;  /* 0xffffffffff047887 */ /* 0x000fc80008000000 */
[----:B------:R-:W-:Y:S01]  /*04d0*/  VOTEU.ANY UP0, P1 ;  /* 0x0000000000ff7886 */ /* 0x000fe20000800100 */
[----:B------:R-:W-:-:S04]  /*04e0*/  @!UP1 USEL UR4, URZ, 0xffffffff, UP0 ;  /* 0xffffffffff049887 */ /* 0x000fc80008000000 */
[----:B------:R-:W-:-:S04]  /*04f0*/  ULOP3.LUT UR4, UR4, 0x1, URZ, 0xc0, !UPT ;  /* 0x0000000104047892 */ /* 0x000fc8000f8ec0ff */
[----:B------:R-:W-:-:S11]  /*0500*/  UISETP.NE.U32.AND UP3, UPT, UR4, 0x1, UPT ;  /* 0x000000010400788c */ /* 0x000fd6000bf65070 */
.L_x_8:
[----:B------:R-:W3:Y:S01]  /*0510*/  SHFL.IDX PT, R0, R57, RZ, 0x1f ;  /* 0x00001fff39007589 */ /* 0x000ee200000e0000 */
[----:B------:R-:W-:-:S04]  /*0520*/  UISETP.NE.AND UP0, UPT, UR21, 0x2, UPT ;  /* 0x000000021500788c */ /* 0x000fc8000bf05270 */
[----:B------:R-:W-:Y:S02]  /*0530*/  UISETP.EQ.AND UP1, UPT, UR68, URZ, !UP0 ;  /* 0x000000ff4400728c */ /* 0x000fe4000c722270 */
[----:B------:R-:W-:-:S04]  /*0540*/  USEL UR54, URZ, 0x1, UP0 ;  /* 0x00000001ff367887 */ /* 0x000fc80008000000 */
[----:B------:R-:W-:Y:S02]  /*0550*/  PLOP3.LUT P4, PT, P0, PT, UP1, 0x80, 0x8 ;  /* 0x000000000008781c */ /* 0x000fe4000078f018 */
[----:B---3--:R-:W-:-:S13]  /*0560*/  ISETP.NE.AND P1, PT, R0, RZ, PT ;  /* 0x000000ff0000720c */ /* 0x008fda0003f25270 */
[----:B------:R-:W-:Y:S05]  /*0570*/  @P1 BRA `(.L_x_9) ;  /* 0x0000000000541947 */ /* 0x000fea0003800000 */
[----:B------:R-:W-:Y:S01]  /*0580*/  UMOV UR4, 0x400 ;  /* 0x0000040000047882 */ /* 0x000fe20000000000 */
[----:B------:R-:W-:Y:S01]  /*0590*/  UMOV UR8, 0x1 ;  /* 0x0000000100087882 */ /* 0x000fe20000000000 */
[----:B------:R-:W-:Y:S01]  /*05a0*/  UMOV UR6, 0x5 ;  /* 0x0000000500067882 */ /* 0x000fe20000000000 */
[----:B------:R-:W-:Y:S02]  /*05b0*/  ULEA UR4, UR52, UR4, 0x18 ;  /* 0x0000000434047291 */ /* 0x000fe4000f8ec0ff */
[----:B------:R-:W-:-:S04]  /*05c0*/  UIADD3 UR8, UPT, UPT, -UR8, 0x100000, URZ ;  /* 0x0010000008087890 */ /* 0x000fc8000fffe1ff */
[----:B------:R-:W-:Y:S02]  /*05d0*/  USHF.L.U32 UR9, UR8, 0xb, URZ ;  /* 0x0000000b08097899 */ /* 0x000fe400080006ff */
[----:B------:R-:W-:Y:S02]  /*05e0*/  USHF.L.U32 UR8, UR8, 0x1, URZ ;  /* 0x0000000108087899 */ /* 0x000fe400080006ff */
[----:B------:R-:W-:-:S04]  /*05f0*/  UIADD3 UR6, UPT, UPT, -UR6, 0x100000, URZ ;  /* 0x0010000006067890 */ /* 0x000fc8000fffe1ff */
[----:B------:R-:W-:Y:S02]  /*0600*/  USHF.L.U32 UR7, UR6, 0xb, URZ ;  /* 0x0000000b06077899 */ /* 0x000fe400080006ff */
[----:B------:R-:W-:Y:S01]  /*0610*/  USHF.L.U32 UR6, UR6, 0x1, URZ ;  /* 0x0000000106067899 */ /* 0x000fe200080006ff */
[----:B------:R-:W-:Y:S01]  /*0620*/  ELECT P1, URZ, PT ;  /* 0x0000000000ff782f */ /* 0x000fe20003820000 */
[----:B------:R-:W3:Y:S02]  /*0630*/  FENCE.VIEW.ASYNC.S ;  /* 0x00000000000073c6 */ /* 0x000ee40000000000 */
[----:B---3--:R3:W4:Y:S08]  /*0640*/  SYNCS.EXCH.64 URZ, [UR4], UR8 ;  /* 0x0000000804ff75b2 */ /* 0x0087300008000100 */
[----:B------:R3:W1:Y:S01]  /*0650*/  SYNCS.EXCH.64 URZ, [UR4+0x20], UR6 ;  /* 0x0000200604ff75b2 */ /* 0x0006620008000100 */
[----:B------:R3:W1:Y:S01]  /*0660*/  SYNCS.EXCH.64 URZ, [UR4+0x8], UR8 ;  /* 0x0000080804ff75b2 */ /* 0x0006620008000100 */
[----:B------:R3:W1:Y:S01]  /*0670*/  SYNCS.EXCH.64 URZ, [UR4+0x28], UR6 ;  /* 0x0000280604ff75b2 */ /* 0x0006620008000100 */
[----:B------:R3:W1:Y:S01]  /*0680*/  SYNCS.EXCH.64 URZ, [UR4+0x10], UR8 ;  /* 0x0000100804ff75b2 */ /* 0x0006620008000100 */
[----:B------:R3:W1:Y:S01]  /*0690*/  SYNCS.EXCH.64 URZ, [UR4+0x30], UR6 ;  /* 0x0000300604ff75b2 */ /* 0x0006620008000100 */
[----:B------:R3:W1:Y:S01]  /*06a0*/  SYNCS.EXCH.64 URZ, [UR4+0x18], UR8 ;  /* 0x0000180804ff75b2 */ /* 0x0006620008000100 */
[----:B------:R3:W1:Y:S01]  /*06b0*/  SYNCS.EXCH.64 URZ, [UR4+0x38], UR6 ;  /* 0x0000380604ff75b2 */ /* 0x0006620008000100 */
[----:B------:R-:W-:Y:S01]  /*06c0*/  NOP ;  /* 0x0000000000007918 */ /* 0x000fe20000000000 */
.L_x_9:
[----:B------:R-:W2:Y:S01]  /*06d0*/  SHFL.IDX PT, R0, R57, RZ, 0x1f ;  /* 0x00001fff39007589 */ /* 0x000ea200000e0000 */
[----:B------:R-:W-:Y:S01]  /*06e0*/  NOP ;  /* 0x0000000000007918 */ /* 0x000fe20000000000 */
[----:B--2---:R-:W-:-:S13]  /*06f0*/  ISETP.NE.AND P1, PT, R0, 0x1, PT ;  /* 0x000000010000780c */ /* 0x004fda0003f25270 */
[----:B------:R-:W-:Y:S05]  /*0700*/  @P1 BRA `(.L_x_10) ;  /* 0x0000000000541947 */ /* 0x000fea0003800000 */
[----:B---3--:R-:W-:Y:S01]  /*0710*/  UMOV UR4, 0x400 ;  /* 0x0000040000047882 */ /* 0x008fe20000000000 */
        /* <DEDUP_REMOVED lines=10> */
[----:B------:R-:W2:Y:S02]  /*07c0*/  FENCE.VIEW.ASYNC.S ;  /* 0x00000000000073c6 */ /* 0x000ea40000000000 */
[----:B--2---:R2:W3:Y:S08]  /*07d0*/  SYNCS.EXCH.64 URZ, [UR4+0x40], UR8 ;  /* 0x0000400804ff75b2 */ /* 0x0044f00008000100 */
        /* <DEDUP_REMOVED lines=8> */
.L_x_10:
[----:B------:R-:W4:Y:S01]  /*0860*/  SHFL.IDX PT, R0, R57, RZ, 0x1f ;  /* 0x00001fff39007589 */ /* 0x000f2200000e0000 */
[----:B------:R-:W-:Y:S01]  /*0870*/  NOP ;  /* 0x0000000000007918 */ /* 0x000fe20000000000 */
[----:B----4-:R-:W-:-:S13]  /*0880*/  ISETP.NE.AND P1, PT, R0, 0x3, PT ;  /* 0x000000030000780c */ /* 0x010fda0003f25270 */
[----:B------:R-:W-:Y:S05]  /*0890*/  @P1 BRA `(.L_x_11) ;  /* 0x00000000002c1947 */ /* 0x000fea0003800000 */
[----:B--23--:R-:W-:Y:S01]  /*08a0*/  UMOV UR6, 0x400 ;  /* 0x0000040000067882 */ /* 0x00cfe20000000000 */
[----:B------:R-:W-:Y:S01]  /*08b0*/  UMOV UR4, 0x20 ;  /* 0x0000002000047882 */ /* 0x000fe20000000000 */
[----:B------:R-:W-:Y:S02]  /*08c0*/  ULEA UR6, UR52, UR6, 0x18 ;  /* 0x0000000634067291 */ /* 0x000fe4000f8ec0ff */
[----:B------:R-:W-:-:S04]  /*08d0*/  UIADD3 UR4, UPT, UPT, -UR4, 0x100000, URZ ;  /* 0x0010000004047890 */ /* 0x000fc8000fffe1ff */
[----:B------:R-:W-:Y:S02]  /*08e0*/  USHF.L.U32 UR5, UR4, 0xb, URZ ;  /* 0x0000000b04057899 */ /* 0x000fe400080006ff */
[----:B------:R-:W-:Y:S01]  /*08f0*/  USHF.L.U32 UR4, UR4, 0x1, URZ ;  /* 0x0000000104047899 */ /* 0x000fe200080006ff */
[----:B------:R-:W-:Y:S01]  /*0900*/  ELECT P1, URZ, PT ;  /* 0x0000000000ff782f */ /* 0x000fe20003820000 */
[----:B------:R-:W2:Y:S10]  /*0910*/  FENCE.VIEW.ASYNC.S ;  /* 0x00000000000073c6 */ /* 0x000eb40000000000 */
[----:B--2---:R4:W2:Y:S01]  /*0920*/  SYNCS.EXCH.64 URZ, [UR6+0x80], UR4 ;  /* 0x0000800406ff75b2 */ /* 0x0048a20008000100 */
[----:B------:R4:W3:Y:S02]  /*0930*/  SYNCS.EXCH.64 URZ, [UR6+0x88], UR4 ;  /* 0x0000880406ff75b2 */ /* 0x0008e40008000100 */
[----:B----4-:R-:W-:Y:S01]  /*0940*/  NOP ;  /* 0x0000000000007918 */ /* 0x010fe20000000000 */
.L_x_11:
[----:B------:R-:W4:Y:S01]  /*0950*/  SHFL.IDX PT, R0, R57, RZ, 0x1f ;  /* 0x00001fff39007589 */ /* 0x000f2200000e0000 */
[----:B------:R-:W-:Y:S01]  /*0960*/  NOP ;  /* 0x0000000000007918 */ /* 0x000fe20000000000 */
[----:B----4-:R-:W-:-:S13]  /*0970*/  ISETP.NE.AND P1, PT, R0, 0x4, PT ;  /* 0x000000040000780c */ /* 0x010fda0003f25270 */
[----:B------:R-:W-:Y:S05]  /*0980*/  @P1 BRA `(.L_x_12) ;  /* 0x0000000000481947 */ /* 0x000fea0003800000 */
[----:B--23--:R-:W-:Y:S01]  /*0990*/  UMOV UR4, 0xe20 ;  /* 0x00000e2000047882 */ /* 0x00cfe20000000000 */
[----:B------:R-:W-:Y:S01]  /*09a0*/  UMOV UR6, 0x400 ;  /* 0x0000040000067882 */ /* 0x000fe20000000000 */
[----:B------:R-:W-:Y:S01]  /*09b0*/  USEL UR4, UR4, 0xc20, UP3 ;  /* 0x00000c2004047887 */ /* 0x000fe20009800000 */
        /* <DEDUP_REMOVED lines=10> */
[----:B--2---:R4:W2:Y:S08]  /*0a60*/  SYNCS.EXCH.64 URZ, [UR6+0x90], UR8 ;  /* 0x0000900806ff75b2 */ /* 0x0048b00008000100 */
[----:B------:R4:W3:Y:S01]  /*0a70*/  SYNCS.EXCH.64 URZ, [UR6+0xa0], UR4 ;  /* 0x0000a00406ff75b2 */ /* 0x0008e20008000100 */
[----:B------:R4:W1:Y:S01]  /*0a80*/  SYNCS.EXCH.64 URZ, [UR6+0x98], UR8 ;  /* 0x0000980806ff75b2 */ /* 0x0008620008000100 */
[----:B------:R4:W1:Y:S02]  /*0a90*/  SYNCS.EXCH.64 URZ, [UR6+0xa8], UR4 ;  /* 0x0000a80406ff75b2 */ /* 0x0008640008000100 */
[----:B----4-:R-:W-:Y:S01]  /*0aa0*/  NOP ;  /* 0x0000000000007918 */ /* 0x010fe20000000000 */
.L_x_12:
[----:B------:R-:W4:Y:S01]  /*0ab0*/  SHFL.IDX PT, R0, R57, RZ, 0x1f ;  /* 0x00001fff39007589 */ /* 0x000f2200000e0000 */
[----:B------:R-:W-:Y:S01]  /*0ac0*/  NOP ;  /* 0x0000000000007918 */ /* 0x000fe20000000000 */
[----:B----4-:R-:W-:-:S13]  /*0ad0*/  ISETP.NE.AND P1, PT, R0, 0x5, PT ;  /* 0x000000050000780c */ /* 0x010fda0003f25270 */
[----:B------:R-:W-:Y:S05]  /*0ae0*/  @P1 BRA `(.L_x_13) ;  /* 0x0000000000541947 */ /* 0x000fea0003800000 */
[----:B--23--:R-:W-:Y:S01]  /*0af0*/  UMOV UR4, 0x400 ;  /* 0x0000040000047882 */ /* 0x00cfe20000000000 */
        /* <DEDUP_REMOVED lines=14> */
[----:B------:R4:W1:Y:S01]  /*0be0*/  SYNCS.EXCH.64 URZ, [UR4+0xd8], UR8 ;  /* 0x0000d80804ff75b2 */ /* 0x0008620008000100 */
[----:B------:R4:W1:Y:S01]  /*0bf0*/  SYNCS.EXCH.64 URZ, [UR4+0xc0], UR6 ;  /* 0x0000c00604ff75b2 */ /* 0x0008620008000100 */
[----:B------:R4:W1:Y:S01]  /*0c00*/  SYNCS.EXCH.64 URZ, [UR4+0xe0], UR8 ;  /* 0x0000e00804ff75b2 */ /* 0x0008620008000100 */
[----:B------:R4:W1:Y:S01]  /*0c10*/  SYNCS.EXCH.64 URZ, [UR4+0xc8], UR6 ;  /* 0x0000c80604ff75b2 */ /* 0x0008620008000100 */
[----:B------:R4:W1:Y:S02]  /*0c20*/  SYNCS.EXCH.64 URZ, [UR4+0xe8], UR8 ;  /* 0x0000e80804ff75b2 */ /* 0x0008640008000100 */
[----:B----4-:R-:W-:Y:S01]  /*0c30*/  NOP ;  /* 0x0000000000007918 */ /* 0x010fe20000000000 */
.L_x_13:
[----:B------:R-:W4:Y:S01]  /*0c40*/  SHFL.IDX PT, R0, R57, RZ, 0x1f ;  /* 0x00001fff39007589 */ /* 0x000f2200000e0000 */
[----:B------:R-:W-:Y:S01]  /*0c50*/  ISETP.NE.OR P0, PT, RZ, UR21, !P0 ;  /* 0x00000015ff007c0c */ /* 0x000fe2000c705670 */
        /* <DEDUP_REMOVED lines=12> */
[----:B------:R4:W3:Y:S01]  /*0d20*/  SYNCS.EXCH.64 URZ, [UR4+0x100], UR6 ;  /* 0x0001000604ff75b2 */ /* 0x0008e20008000100 */
[----:B------:R4:W1:Y:S01]  /*0d30*/  SYNCS.EXCH.64 URZ, [UR4+0xf8], UR6 ;  /* 0x0000f80604ff75b2 */ /* 0x0008620008000100 */
[----:B------:R4:W1:Y:S02]  /*0d40*/  SYNCS.EXCH.64 URZ, [UR4+0x108], UR6 ;  /* 0x0001080604ff75b2 */ /* 0x0008640008000100 */
[----:B----4-:R-:W-:Y:S01]  /*0d50*/  NOP ;  /* 0x0000000000007918 */ /* 0x010fe20000000000 */
.L_x_14:
[----:B------:R-:W-:Y:S01]  /*0d60*/  VOTEU.ALL UP0, P0 ;  /* 0x0000000000ff7886 */ /* 0x000fe20000000000 */
[----:B--23--:R-:W-:Y:S01]  /*0d70*/  UMOV UR4, 0x20 ;  /* 0x0000002000047882 */ /* 0x00cfe20000000000 */
[----:B------:R-:W2:Y:S01]  /*0d80*/  LDCU UR28, c[0x0][0x36c] ;  /* 0x00006d80ff1c77ac */ /* 0x000ea20008000800 */
[----:B------:R-:W-:Y:S01]  /*0d90*/  NOP ;  /* 0x0000000000007918 */ /* 0x000fe20000000000 */
[----:B------:R-:W-:Y:S01]  /*0da0*/  LOP3.LUT R0, R69, 0x1f, RZ, 0xc0, !PT ;  /* 0x0000001f45007812 */ /* 0x000fe200078ec0ff */
[----:B------:R-:W-:Y:S01]  /*0db0*/  @!UP0 UMOV UR6, 0x400 ;  /* 0x0000040000068882 */ /* 0x000fe20000000000 */
[----:B------:R-:W-:-:S04]  /*0dc0*/  @!UP0 UIADD3 UR4, UPT, UPT, -UR4, 0x100000, URZ ;  /* 0x0010000004048890 */ /* 0x000fc8000fffe1ff */
[----:B------:R-:W-:Y:S02]  /*0dd0*/  @!UP0 USHF.L.U32 UR5, UR4, 0xb, URZ ;  /* 0x0000000b04058899 */ /* 0x000fe400080006ff */
[----:B------:R-:W-:Y:S02]  /*0de0*/  @!UP0 USHF.L.U32 UR4, UR4, 0x1, URZ ;  /* 0x0000000104048899 */ /* 0x000fe400080006ff */
[----:B------:R-:W-:Y:S01]  /*0df0*/  @!UP0 ULEA UR6, UR52, UR6, 0x18 ;  /* 0x0000000634068291 */ /* 0x000fe2000f8ec0ff */
[----:B------:R-:W-:Y:S01]  /*0e00*/  VOTEU.ALL UP0, P0 ;  /* 0x0000000000ff7886 */ /* 0x000fe20000000000 */
[----:B------:R-:W-:Y:S02]  /*0e10*/  UISETP.NE.AND UP4, UPT, UR21, URZ, UPT ;  /* 0x000000ff1500728c */ /* 0x000fe4000bf85270 */
[----:B--2---:R-:W-:Y:S01]  /*0e20*/  UISETP.EQ.U32.AND UP1, UPT, UR28, 0x1, UPT ;  /* 0x000000011c00788c */ /* 0x004fe2000bf22070 */
[----:B------:R-:W2:Y:S07]  /*0e30*/  FENCE.VIEW.ASYNC.S ;  /* 0x00000000000073c6 */ /* 0x000eae0000000000 */
[----:B--2---:R2:W3:Y:S01]  /*0e40*/  @!UP0 SYNCS.EXCH.64 URZ, [UR6+0x110], UR4 ;  /* 0x0001100406ff85b2 */ /* 0x0044e20008000100 */
[----:B------:R-:W-:Y:S05]  /*0e50*/  BRA.U !UP1, `(.L_x_15) ;  /* 0x0000000109087547 */ /* 0x000fea000b800000 */
[----:B-1-3--:R-:W-:Y:S01]  /*0e60*/  UCGABAR_ARV ;  /* 0x00000000000079c7 */ /* 0x00afe20008000000 */
[----:B------:R-:W-:Y:S05]  /*0e70*/  BRA `(.L_x_16) ;  /* 0x0000000000047947 */ /* 0x000fea0003800000 */
.L_x_15:
[----:B-1-3--:R-:W-:Y:S01]  /*0e80*/  NOP ;  /* 0x0000000000007918 */ /* 0x00afe20000000000 */
.L_x_16:
[----:B------:R-:W1:Y:S01]  /*0e90*/  S2UR UR26, SR_CTAID.X ;  /* 0x00000000001a79c3 */ /* 0x000e620000002500 */
[----:B------:R-:W-:-:S05]  /*0ea0*/  CS2R.32 R59, SR_CgaSize ;  /* 0x00000000003b7805 */ /* 0x000fca0000008a00 */
[----:B------:R-:W-:-:S05]  /*0eb0*/  IMAD R59, R59, -0xa0, RZ ;  /* 0xffffff603b3b7824 */ /* 0x000fca00078e02ff */
[----:B------:R-:W-:-:S14]  /*0ec0*/  R2UR UR10, R59 ;  /* 0x000000003b0a72ca */ /* 0x000fdc00000e0000 */
[----:B------:R-:W3:Y:S01]  /*0ed0*/  LDCU UR10, c[0x0][UR10+0x2b0] ;  /* 0x000056000a0a77ac */ /* 0x000ee20008000800 */
[----:B------:R-:W-:-:S05]  /*0ee0*/  CS2R.32 R59, SR_CgaSize ;  /* 0x00000000003b7805 */ /* 0x000fca0000008a00 */
[----:B------:R-:W-:-:S05]  /*0ef0*/  IMAD R59, R59, -0xa0, RZ ;  /* 0xffffff603b3b7824 */ /* 0x000fca00078e02ff */
[----:B------:R-:W-:-:S14]  /*0f00*/  R2UR UR9, R59 ;  /* 0x000000003b0972ca */ /* 0x000fdc00000e0000 */
[----:B------:R-:W4:Y:S01]  /*0f10*/  LDCU UR9, c[0x0][UR9+0x2b4] ;  /* 0x00005680090977ac */ /* 0x000f220008000800 */
[----:B------:R-:W4:Y:S01]  /*0f20*/  S2UR UR8, SR_CTAID.Y ;  /* 0x00000000000879c3 */ /* 0x000f220000002600 */
[----:B------:R-:W-:Y:S02]  /*0f30*/  USHF.R.U32.HI UR7, URZ, 0x1, UR52 ;  /* 0x00000001ff077899 */ /* 0x000fe40008011634 */
[----:B--2---:R-:W-:Y:S02]  /*0f40*/  USHF.R.U32.HI UR4, URZ, 0x2, UR52 ;  /* 0x00000002ff047899 */ /* 0x004fe40008011634 */
[----:B------:R-:W-:Y:S01]  /*0f50*/  ULOP3.LUT UR5, UR68, 0xc, UR52, 0xf8, !UPT ;  /* 0x0000000c44057892 */ /* 0x000fe2000f8ef834 */
[----:B------:R-:W-:-:S05]  /*0f60*/  CS2R.32 R59, SR_CgaSize ;  /* 0x00000000003b7805 */ /* 0x000fca0000008a00 */
[----:B------:R-:W-:-:S05]  /*0f70*/  IMAD R59, R59, -0xa0, RZ ;  /* 0xffffff603b3b7824 */ /* 0x000fca00078e02ff */
[----:B------:R-:W-:-:S14]  /*0f80*/  R2UR UR11, R59 ;  /* 0x000000003b0b72ca */ /* 0x000fdc00000e0000 */
[----:B------:R-:W2:Y:S01]  /*0f90*/  LDCU UR11, c[0x0][UR11+0x2a0] ;  /* 0x000054000b0b77ac */ /* 0x000ea20008000800 */
[----:B------:R-:W2:Y:S01]  /*0fa0*/  S2UR UR36, SR_CTAID.Z ;  /* 0x00000000002479c3 */ /* 0x000ea20000002700 */
[----:B------:R-:W-:Y:S02]  /*0fb0*/  ULOP3.LUT UR57, UR7, 0x1, URZ, 0xc0, !UPT ;  /* 0x0000000107397892 */ /* 0x000fe4000f8ec0ff */
[----:B------:R-:W-:Y:S02]  /*0fc0*/  ULOP3.LUT UR55, UR4, 0x3, URZ, 0xc0, !UPT ;  /* 0x0000000304377892 */ /* 0x000fe4000f8ec0ff */
[----:B------:R-:W-:Y:S01]  /*0fd0*/  UISETP.GT.U32.AND UP0, UPT, UR5, 0xffff, UPT ;  /* 0x0000ffff0500788c */ /* 0x000fe2000bf04070 */
[----:B-1----:R-:W-:Y:S01]  /*0fe0*/  I2FP.F32.U32 R3, UR26 ;  /* 0x0000001a00037c45 */ /* 0x002fe20008201000 */
[----:B------:R-:W1:Y:S04]  /*0ff0*/  LDCU UR24, c[0x0][0xb24] ;  /* 0x00016480ff1877ac */ /* 0x000e680008000800 */
[----:B---3--:R-:W-:Y:S01]  /*1000*/  FMUL R3, R3, UR10 ;  /* 0x0000000a03037c20 */ /* 0x008fe20008400000 */
[----:B------:R-:W-:-:S05]  /*1010*/  CS2R.32 R59, SR_CgaSize ;  /* 0x00000000003b7805 */ /* 0x000fca0000008a00 */
[----:B------:R-:W-:-:S05]  /*1020*/  IMAD R59, R59, -0xa0, RZ ;  /* 0xffffff603b3b7824 */ /* 0x000fca00078e02ff */
[----:B------:R-:W-:-:S14]  /*1030*/  R2UR UR10, R59 ;  /* 0x000000003b0a72ca */ /* 0x000fdc00000e0000 */
[----:B------:R-:W3:Y:S01]  /*1040*/  LDCU UR10, c[0x0][UR10+0x2a4] ;  /* 0x000054800a0a77ac */ /* 0x000ee20008000800 */
[----:B----4-:R-:W-:Y:S01]  /*1050*/  I2FP.F32.U32 R2, UR8 ;  /* 0x0000000800027c45 */ /* 0x010fe20008201000 */
[----:B------:R-:W-:Y:S01]  /*1060*/  USEL UR5, UR5, 0xffff, !UP0 ;  /* 0x0000ffff05057887 */ /* 0x000fe2000c000000 */
[----:B------:R-:W4:Y:S01]  /*1070*/  F2I.U32.TRUNC.NTZ R3, R3 ;  /* 0x0000000300037305 */ /* 0x000f22000020f000 */
[----:B------:R-:W-:Y:S02]  /*1080*/  ULOP3.LUT UR6, UR52, 0x3, URZ, 0xc0, !UPT ;  /* 0x0000000334067892 */ /* 0x000fe4000f8ec0ff */
[----:B------:R-:W-:Y:S01]  /*1090*/  FMUL R2, R2, UR9 ;  /* 0x0000000902027c20 */ /* 0x000fe20008400000 */
[----:B------:R-:W-:Y:S01]  /*10a0*/  ULOP3.LUT UR5, UR5, 0xffff, URZ, 0xc0, !UPT ;  /* 0x0000ffff05057892 */ /* 0x000fe2000f8ec0ff */
[----:B------:R-:W-:Y:S01]  /*10b0*/  UMOV UR31, 0x5 ;  /* 0x00000005001f7882 */ /* 0x000fe20000000000 */
[----:B------:R-:W-:-:S03]  /*10c0*/  UISETP.GT.U32.AND UP1, UPT, UR6, 0xffff, UPT ;  /* 0x0000ffff0600788c */ /* 0x000fc6000bf24070 */
[----:B------:R-:W2:Y:S01]  /*10d0*/  F2I.U32.TRUNC.NTZ R2, R2 ;  /* 0x0000000200027305 */ /* 0x000ea2000020f000 */
[----:B------:R-:W-:Y:S02]  /*10e0*/  USHF.L.U32 UR31, UR31, UR5, URZ ;  /* 0x000000051f1f7299 */ /* 0x000fe400080006ff */
[----:B------:R-:W-:Y:S02]  /*10f0*/  USEL UR6, UR6, 0xffff, !UP1 ;  /* 0x0000ffff06067887 */ /* 0x000fe4000c800000 */
[----:B------:R-:W-:Y:S01]  /*1100*/  USHF.L.U32 UR39, UR52, 0x8, URZ ;  /* 0x0000000834277899 */ /* 0x000fe200080006ff */
[----:B----4-:R-:W-:Y:S01]  /*1110*/  R2UR UR7, R3 ;  /* 0x00000000030772ca */ /* 0x010fe200000e0000 */
[----:B------:R-:W-:Y:S01]  /*1120*/  USHF.L.U32 UR38, UR52, 0x9, URZ ;  /* 0x0000000934267899 */ /* 0x000fe200080006ff */
[----:B------:R-:W-:Y:S01]  /*1130*/  PRMT R3, RZ, 0x7610, R3 ;  /* 0x00007610ff037816 */ /* 0x000fe20000000003 */
[----:B------:R-:W-:Y:S01]  /*1140*/  ULOP3.LUT UR6, UR6, 0xffff, URZ, 0xc0, !UPT ;  /* 0x0000ffff06067892 */ /* 0x000fe2000f8ec0ff */
[----:B------:R-:W-:Y:S01]  /*1150*/  UMOV UR37, 0x1111 ;  /* 0x0000111100257882 */ /* 0x000fe20000000000 */
[----:B------:R-:W4:Y:S01]  /*1160*/  LDCU UR45, c[0x0][0xb24] ;  /* 0x00016480ff2d77ac */ /* 0x000f220008000800 */
[----:B--2---:R-:W-:-:S02]  /*1170*/  R2UR UR4, R2 ;  /* 0x00000000020472ca */ /* 0x004fc400000e0000 */
[----:B------:R-:W-:Y:S01]  /*1180*/  PRMT R2, RZ, 0x7610, R2 ;  /* 0x00007610ff027816 */ /* 0x000fe20000000002 */
[----:B------:R-:W2:Y:S04]  /*1190*/  LDCU UR27, c[0x0][0xb30] ;  /* 0x00016600ff1b77ac */ /* 0x000ea80008000800 */
[----:B------:R-:W-:Y:S02]  /*11a0*/  UIADD3 UR5, UPT, UPT, -UR7, URZ, URZ ;  /* 0x000000ff07057290 */ /* 0x000fe4000fffe1ff */
[----:B------:R-:W-:Y:S02]  /*11b0*/  UISETP.NE.AND UP5, UPT, UR21, 0x2, UPT ;  /* 0x000000021500788c */ /* 0x000fe4000bfa5270 */
[----:B------:R-:W-:Y:S02]  /*11c0*/  UIMAD UR5, UR11, UR5, UR26 ;  /* 0x000000050b0572a4 */ /* 0x000fe4000f8e021a */
[----:B------:R-:W-:-:S02]  /*11d0*/  UIADD3 UR4, UPT, UPT, -UR4, URZ, URZ ;  /* 0x000000ff04047290 */ /* 0x000fc4000fffe1ff */
[----:B------:R-:W-:Y:S02]  /*11e0*/  ULOP3.LUT UR39, UR39, 0xc00, URZ, 0xc0, !UPT ;  /* 0x00000c0027277892 */ /* 0x000fe4000f8ec0ff */
[----:B---3--:R-:W-:Y:S01]  /*11f0*/  UIMAD UR4, UR10, UR4, UR8 ;  /* 0x000000040a0472a4 */ /* 0x008fe2000f8e0208 */
[----:B------:R-:W-:Y:S01]  /*1200*/  IMAD.U32 R59, RZ, RZ, UR5 ;  /* 0x00000005ff3b7e24 */ /* 0x000fe2000f8e00ff */
[----:B------:R-:W-:Y:S02]  /*1210*/  ULOP3.LUT UR38, UR38, 0x400, URZ, 0xc0, !UPT ;  /* 0x0000040026267892 */ /* 0x000fe4000f8ec0ff */
[----:B-1----:R-:W-:Y:S02]  /*1220*/  UISETP.GE.AND UP6, UPT, UR24, 0x1, UPT ;  /* 0x000000011800788c */ /* 0x002fe4000bfc6270 */
[----:B------:R-:W-:Y:S01]  /*1230*/  IMAD.U32 R58, RZ, RZ, UR4 ;  /* 0x00000004ff3a7e24 */ /* 0x000fe2000f8e00ff */
[----:B------:R-:W-:Y:S01]  /*1240*/  UMOV UR20, UR8 ;  /* 0x0000000800147c82 */ /* 0x000fe20008000000 */
[----:B------:R-:W-:Y:S01]  /*1250*/  UMOV UR16, UR26 ;  /* 0x0000001a00107c82 */ /* 0x000fe20008000000 */
[----:B------:R-:W-:Y:S01]  /*1260*/  USHF.L.U32 UR37, UR37, UR6, URZ ;  /* 0x0000000625257299 */ /* 0x000fe200080006ff */
[----:B--2-4-:R-:W-:Y:S11]  /*1270*/  BRA.U UP4, `(.L_x_17) ;  /* 0x0000000104b47547 */ /* 0x014ff6000b800000 */
[----:B------:R-:W-:Y:S02]  /*1280*/  R2UR UR18, R58 ;  /* 0x000000003a1272ca */ /* 0x000fe400000e0000 */
[----:B------:R-:W-:-:S11]  /*1290*/  R2UR UR19, R59 ;  /* 0x000000003b1372ca */ /* 0x000fd600000e0000 */
[----:B------:R-:W-:Y:S02]  /*12a0*/  UISETP.NE.AND UP0, UPT, UR18, URZ, UPT ;  /* 0x000000ff1200728c */ /* 0x000fe4000bf05270 */
[----:B------:R-:W-:Y:S02]  /*12b0*/  ULOP3.LUT UR4, UR19, 0x2, URZ, 0x3c, !UPT ;  /* 0x0000000213047892 */ /* 0x000fe4000f8e3cff */
[----:B------:R-:W-:Y:S02]  /*12c0*/  UISETP.GT.U32.AND UP1, UPT, UR19, 0x1, UP0 ;  /* 0x000000011300788c */ /* 0x000fe40008724070 */
[----:B------:R-:W-:Y:S02]  /*12d0*/  UISETP.NE.AND UP2, UPT, UR18, 0x1, UPT ;  /* 0x000000011200788c */ /* 0x000fe4000bf45270 */
[----:B------:R-:W-:Y:S02]  /*12e0*/  UISETP.GT.U32.AND UP0, UPT, UR4, 0x1, UP0 ;  /* 0x000000010400788c */ /* 0x000fe40008704070 */
[----:B------:R-:W-:-:S02]  /*12f0*/  USEL UR7, URZ, 0x1, UP1 ;  /* 0x00000001ff077887 */ /* 0x000fc40008800000 */
[----:B------:R-:W-:Y:S02]  /*1300*/  USEL UR8, URZ, 0x2, UP1 ;  /* 0x00000002ff087887 */ /* 0x000fe40008800000 */
[----:B------:R-:W-:Y:S02]  /*1310*/  UISETP.GT.U32.AND UP1, UPT, UR19, 0x1, UP2 ;  /* 0x000000011300788c */ /* 0x000fe40009724070 */
[----:B------:R-:W-:Y:S02]  /*1320*/  USEL UR12, URZ, 0x4, UP0 ;  /* 0x00000004ff0c7887 */ /* 0x000fe40008000000 */
[----:B------:R-:W-:Y:S02]  /*1330*/  USEL UR15, URZ, 0x8, UP0 ;  /* 0x00000008ff0f7887 */ /* 0x000fe40008000000 */
[----:B------:R-:W-:Y:S02]  /*1340*/  UISETP.GT.U32.AND UP0, UPT, UR4, 0x1, UP2 ;  /* 0x000000010400788c */ /* 0x000fe40009704070 */
[----:B------:R-:W-:-:S02]  /*1350*/  USEL UR6, URZ, 0x10, UP1 ;  /* 0x00000010ff067887 */ /* 0x000fc40008800000 */
[----:B------:R-:W-:Y:S02]  /*1360*/  USEL UR11, URZ, 0x20, UP1 ;  /* 0x00000020ff0b7887 */ /* 0x000fe40008800000 */
[----:B------:R-:W-:Y:S02]  /*1370*/  UISETP.NE.AND UP1, UPT, UR18, 0x2, UPT ;  /* 0x000000021200788c */ /* 0x000fe4000bf25270 */
[----:B------:R-:W-:Y:S02]  /*1380*/  USEL UR14, URZ, 0x40, UP0 ;  /* 0x00000040ff0e7887 */ /* 0x000fe40008000000 */
[----:B------:R-:W-:Y:S02]  /*1390*/  USEL UR17, URZ, 0x80, UP0 ;  /* 0x00000080ff117887 */ /* 0x000fe40008000000 */
[----:B------:R-:W-:Y:S02]  /*13a0*/  UISETP.GT.U32.AND UP0, UPT, UR19, 0x1, UP1 ;  /* 0x000000011300788c */ /* 0x000fe40008f04070 */
[----:B------:R-:W-:-:S02]  /*13b0*/  UISETP.NE.AND UP2, UPT, UR18, 0x3, UPT ;  /* 0x000000031200788c */ /* 0x000fc4000bf45270 */
[----:B------:R-:W-:Y:S02]  /*13c0*/  USEL UR5, URZ, 0x100, UP0 ;  /* 0x00000100ff057887 */ /* 0x000fe40008000000 */
[----:B------:R-:W-:Y:S02]  /*13d0*/  USEL UR10, URZ, 0x200, UP0 ;  /* 0x00000200ff0a7887 */ /* 0x000fe40008000000 */
[----:B------:R-:W-:Y:S02]  /*13e0*/  UISETP.GT.U32.AND UP0, UPT, UR19, 0x1, UP2 ;  /* 0x000000011300788c */ /* 0x000fe40009704070 */
[----:B------:R-:W-:Y:S02]  /*13f0*/  UIADD3 UR5, UPT, UPT, UR5, UR6, UR7 ;  /* 0x0000000605057290 */ /* 0x000fe4000fffe007 */
[----:B------:R-:W-:Y:S02]  /*1400*/  USEL UR9, URZ, 0x1000, UP0 ;  /* 0x00001000ff097887 */ /* 0x000fe40008000000 */
[----:B------:R-:W-:-:S02]  /*1410*/  USEL UR13, URZ, 0x2000, UP0 ;  /* 0x00002000ff0d7887 */ /* 0x000fc40008000000 */
[----:B------:R-:W-:Y:S02]  /*1420*/  UIADD3 UR5, UPT, UPT, UR8, UR9, UR5 ;  /* 0x0000000908057290 */ /* 0x000fe4000fffe005 */
[----:B------:R-:W-:Y:S02]  /*1430*/  UISETP.GT.U32.AND UP1, UPT, UR4, 0x1, UP1 ;  /* 0x000000010400788c */ /* 0x000fe40008f24070 */
[----:B------:R-:W-:Y:S02]  /*1440*/  UIADD3 UR5, UPT, UPT, UR10, UR11, UR5 ;  /* 0x0000000b0a057290 */ /* 0x000fe4000fffe005 */
[----:B------:R-:W-:Y:S02]  /*1450*/  UISETP.GT.U32.AND UP0, UPT, UR4, 0x1, UP2 ;  /* 0x000000010400788c */ /* 0x000fe40009704070 */
[----:B------:R-:W-:Y:S02]  /*1460*/  USEL UR4, URZ, 0x400, UP1 ;  /* 0x00000400ff047887 */ /* 0x000fe40008800000 */
[----:B------:R-:W-:-:S02]  /*1470*/  UIADD3 UR5, UPT, UPT, UR12, UR13, UR5 ;  /* 0x0000000d0c057290 */ /* 0x000fc4000fffe005 */
[----:B------:R-:W-:Y:S02]  /*1480*/  USEL UR6, URZ, 0x4000, UP0 ;  /* 0x00004000ff067887 */ /* 0x000fe40008000000 */
[----:B------:R-:W-:Y:S02]  /*1490*/  UIADD3 UR5, UPT, UPT, UR4, UR14, UR5 ;  /* 0x0000000e04057290 */ /* 0x000fe4000fffe005 */
[----:B------:R-:W-:Y:S02]  /*14a0*/  USEL UR7, URZ, 0x800, UP1 ;  /* 0x00000800ff077887 */ /* 0x000fe40008800000 */
[----:B------:R-:W-:Y:S02]  /*14b0*/  ULOP3.LUT UR4, UR19, 0xfffffffe, URZ, 0xc0, !UPT ;  /* 0xfffffffe13047892 */ /* 0x000fe4000f8ec0ff */
[----:B------:R-:W-:Y:S02]  /*14c0*/  UIADD3 UR5, UPT, UPT, UR15, UR6, UR5 ;  /* 0x000000060f057290 */ /* 0x000fe4000fffe005 */
[----:B------:R-:W-:-:S02]  /*14d0*/  ULEA UR4, UR18, UR4, 0x2 ;  /* 0x0000000412047291 */ /* 0x000fc4000f8e10ff */
[----:B------:R-:W-:Y:S02]  /*14e0*/  USEL UR6, URZ, 0x8000, UP0 ;  /* 0x00008000ff067887 */ /* 0x000fe40008000000 */
[----:B------:R-:W-:-:S03]  /*14f0*/  UIADD3 UR5, UPT, UPT, UR7, UR17, UR5 ;  /* 0x0000001107057290 */ /* 0x000fc6000fffe005 */
[----:B------:R-:W-:Y:S01]  /*1500*/  UMOV UR7, 0x3 ;  /* 0x0000000300077882 */ /* 0x000fe20000000000 */
[----:B------:R-:W-:Y:S02]  /*1510*/  UIADD3 UR5, UPT, UPT, UR5, UR6, URZ ;  /* 0x0000000605057290 */ /* 0x000fe4000fffe0ff */
[----:B------:R-:W-:-:S04]  /*1520*/  USHF.L.U32 UR4, UR7, UR4, URZ ;  /* 0x0000000407047299 */ /* 0x000fc800080006ff */
[----:B------:R-:W-:Y:S02]  /*1530*/  IMAD.U32 R3, RZ, RZ, UR5 ;  /* 0x00000005ff037e24 */ /* 0x000fe4000f8e00ff */
[----:B------:R-:W-:Y:S02]  /*1540*/  IMAD.U32 R2, RZ, RZ, UR4 ;  /* 0x00000004ff027e24 */ /* 0x000fe4000f8e00ff */
.L_x_17:
[----:B------:R-:W-:Y:S05]  /*1550*/  BRA.U !UP6, `(.L_x_18) ;  /* 0x000000010ed47547 */ /* 0x000fea000b800000 */
[----:B------:R-:W1:Y:S01]  /*1560*/  LDCU.128 UR12, c[0x0][0xb10] ;  /* 0x00016200ff0c77ac */ /* 0x000e620008000c00 */
[----:B------:R-:W2:Y:S01]  /*1570*/  LDCU UR6, c[0x0][0x370] ;  /* 0x00006e00ff0677ac */ /* 0x000ea20008000800 */
[----:B------:R-:W3:Y:S01]  /*1580*/  LDCU UR5, c[0x0][0x374] ;  /* 0x00006e80ff0577ac */ /* 0x000ee20008000800 */
[----:B------:R-:W4:Y:S01]  /*1590*/  LDCU UR25, c[0x0][0xb0c] ;  /* 0x00016180ff1977ac */ /* 0x000f220008000800 */
[----:B------:R-:W4:Y:S01]  /*15a0*/  LDCU UR4, c[0x0][0xb20] ;  /* 0x00016400ff0477ac */ /* 0x000f220008000800 */
[----:B------:R-:W4:Y:S01]  /*15b0*/  LDCU.64 UR8, c[0x0][0xb28] ;  /* 0x00016500ff0877ac */ /* 0x000f220008000a00 */
[----:B-1----:R-:W-:Y:S02]  /*15c0*/  UISETP.NE.AND UP0, UPT, UR14, 0x1, UPT ;  /* 0x000000010e00788c */ /* 0x002fe4000bf05270 */
[----:B---3--:R-:W-:Y:S02]  /*15d0*/  UIMAD.WIDE.U32 UR10, UR5, UR15, URZ ;  /* 0x0000000f050a72a5 */ /* 0x008fe4000f8e00ff */
[----:B--2---:R-:W-:-:S02]  /*15e0*/  UIMAD.WIDE.U32 UR18, UR6, UR12, URZ ;  /* 0x0000000c061272a5 */ /* 0x004fc4000f8e00ff */
[----:B----4-:R-:W-:Y:S02]  /*15f0*/  UISETP.NE.AND UP1, UPT, UR25, 0x1, UPT ;  /* 0x000000011900788c */ /* 0x010fe4000bf25270 */
[----:B------:R-:W-:Y:S01]  /*1600*/  UISETP.NE.AND UP2, UPT, UR24, 0x1, UPT ;  /* 0x000000011800788c */ /* 0x000fe2000bf45270 */
[----:B------:R-:W-:Y:S02]  /*1610*/  UMOV UR10, UR11 ;  /* 0x0000000b000a7c82 */ /* 0x000fe40008000000 */
[----:B------:R-:W-:Y:S01]  /*1620*/  UMOV UR18, UR19 ;  /* 0x0000001300127c82 */ /* 0x000fe20008000000 */
[----:B------:R-:W-:Y:S02]  /*1630*/  @UP0 USHF.R.U32.HI UR5, URZ, UR4, UR10 ;  /* 0x00000004ff050299 */ /* 0x000fe4000801160a */
[----:B------:R-:W-:Y:S02]  /*1640*/  UIMAD.WIDE.U32 UR22, UR20, UR15, URZ ;  /* 0x0000000f141672a5 */ /* 0x000fe4000f8e00ff */
[----:B------:R-:W-:-:S02]  /*1650*/  UIMAD.WIDE.U32 UR10, UR5, UR8, URZ ;  /* 0x00000008050a72a5 */ /* 0x000fc4000f8e00ff */
[----:B------:R-:W-:Y:S02]  /*1660*/  @UP1 USHF.R.U32.HI UR6, URZ, UR13, UR18 ;  /* 0x0000000dff061299 */ /* 0x000fe40008011612 */
[----:B------:R-:W-:Y:S02]  /*1670*/  UIMAD.WIDE.U32 UR16, UR26, UR12, URZ ;  /* 0x0000000c1a1072a5 */ /* 0x000fe4000f8e00ff */
[----:B------:R-:W-:Y:S01]  /*1680*/  UIMAD.WIDE.U32 UR18, UR6, UR8, URZ ;  /* 0x00000008061272a5 */ /* 0x000fe2000f8e00ff */
[----:B------:R-:W-:Y:S01]  /*1690*/  UMOV UR22, UR23 ;  /* 0x0000001700167c82 */ /* 0x000fe20008000000 */
[----:B------:R-:W-:Y:S01]  /*16a0*/  UMOV UR10, UR11 ;  /* 0x0000000b000a7c82 */ /* 0x000fe20008000000 */
[----:B------:R-:W-:Y:S02]  /*16b0*/  USHF.R.U32.HI UR22, URZ, UR4, UR22 ;  /* 0x00000004ff167299 */ /* 0x000fe40008011616 */
[----:B------:R-:W-:Y:S02]  /*16c0*/  @UP2 USHF.R.U32.HI UR5, URZ, UR9, UR10 ;  /* 0x00000009ff052299 */ /* 0x000fe4000801160a */
[----:B------:R-:W-:Y:S01]  /*16d0*/  UMOV UR7, UR19 ;  /* 0x0000001300077c82 */ /* 0x000fe20008000000 */
[----:B------:R-:W-:Y:S01]  /*16e0*/  UMOV UR16, UR17 ;  /* 0x0000001100107c82 */ /* 0x000fe20008000000 */
[----:B------:R-:W-:-:S02]  /*16f0*/  @UP2 USHF.R.U32.HI UR6, URZ, UR9, UR7 ;  /* 0x00000009ff062299 */ /* 0x000fc40008011607 */
[----:B------:R-:W-:Y:S02]  /*1700*/  USHF.R.U32.HI UR16, URZ, UR13, UR16 ;  /* 0x0000000dff107299 */ /* 0x000fe40008011610 */
[----:B------:R-:W-:Y:S02]  /*1710*/  USEL UR4, UR20, UR22, !UP0 ;  /* 0x0000001614047287 */ /* 0x000fe4000c000000 */
[----:B------:R-:W-:Y:S02]  /*1720*/  UIMAD UR7, UR5, UR24, URZ ;  /* 0x00000018050772a4 */ /* 0x000fe4000f8e02ff */
[----:B------:R-:W-:Y:S02]  /*1730*/  USEL UR5, UR26, UR16, !UP1 ;  /* 0x000000101a057287 */ /* 0x000fe4000c800000 */
[----:B------:R-:W-:Y:S02]  /*1740*/  UIMAD UR12, UR6, UR24, URZ ;  /* 0x00000018060c72a4 */ /* 0x000fe4000f8e02ff */
[----:B------:R-:W-:-:S02]  /*1750*/  UISETP.GE.AND UP0, UPT, UR4, UR7, UPT ;  /* 0x000000070400728c */ /* 0x000fc4000bf06270 */
[----:B------:R-:W-:Y:S02]  /*1760*/  UIMAD.WIDE.U32 UR10, UR4, UR8, URZ ;  /* 0x00000008040a72a5 */ /* 0x000fe4000f8e00ff */
[----:B------:R-:W-:Y:S02]  /*1770*/  UISETP.GE.OR UP0, UPT, UR5, UR12, UP0 ;  /* 0x0000000c0500728c */ /* 0x000fe40008706670 */
[----:B------:R-:W-:Y:S02]  /*1780*/  UIMAD.WIDE.U32 UR12, UR5, UR8, URZ ;  /* 0x00000008050c72a5 */ /* 0x000fe4000f8e00ff */
[----:B------:R-:W-:Y:S01]  /*1790*/  UIADD3 UR10, UPT, UPT, -UR4, URZ, URZ ;  /* 0x000000ff040a7290 */ /* 0x000fe2000fffe1ff */
[----:B------:R-:W-:Y:S01]  /*17a0*/  UMOV UR8, UR11 ;  /* 0x0000000b00087c82 */ /* 0x000fe20008000000 */
[----:B------:R-:W-:Y:S02]  /*17b0*/  UIADD3 UR16, UPT, UPT, -UR5, URZ, URZ ;  /* 0x000000ff05107290 */ /* 0x000fe4000fffe1ff */
[----:B------:R-:W-:-:S03]  /*17c0*/  USHF.R.U32.HI UR8, URZ, UR9, UR8 ;  /* 0x00000009ff087299 */ /* 0x000fc60008011608 */
[----:B------:R-:W-:Y:S01]  /*17d0*/  @!UP0 UMOV UR7, UR13 ;  /* 0x0000000d00078c82 */ /* 0x000fe20008000000 */
[----:B------:R-:W-:Y:S02]  /*17e0*/  UIMAD UR20, UR14, UR10, UR20 ;  /* 0x0000000a0e1472a4 */ /* 0x000fe4000f8e0214 */
[----:B------:R-:W-:Y:S02]  /*17f0*/  USEL UR8, UR4, UR8, !UP2 ;  /* 0x0000000804087287 */ /* 0x000fe4000d000000 */
[----:B------:R-:W-:Y:S02]  /*1800*/  @!UP0 USHF.R.U32.HI UR7, URZ, UR9, UR7 ;  /* 0x00000009ff078299 */ /* 0x000fe40008011607 */
[----:B------:R-:W-:Y:S02]  /*1810*/  UIADD3 UR9, UPT, UPT, -UR8, URZ, URZ ;  /* 0x000000ff08097290 */ /* 0x000fe4000fffe1ff */
[----:B------:R-:W-:Y:S02]  /*1820*/  @!UP0 USEL UR7, UR5, UR7, !UP2 ;  /* 0x0000000705078287 */ /* 0x000fe4000d000000 */
[----:B------:R-:W-:-:S02]  /*1830*/  UIMAD UR9, UR24, UR9, UR4 ;  /* 0x00000009180972a4 */ /* 0x000fc4000f8e0204 */
[----:B------:R-:W-:Y:S02]  /*1840*/  @!UP0 UIADD3 UR8, UPT, UPT, UR8, -UR7, URZ ;  /* 0x8000000708088290 */ /* 0x000fe4000fffe0ff */
[----:B------:R-:W-:Y:S02]  /*1850*/  @!UP0 UIMAD UR6, UR9, UR6, UR7 ;  /* 0x00000006090682a4 */ /* 0x000fe4000f8e0207 */
[----:B------:R-:W-:Y:S02]  /*1860*/  @!UP0 UIMAD UR4, UR8, UR24, UR5 ;  /* 0x00000018080482a4 */ /* 0x000fe4000f8e0205 */
[----:B------:R-:W-:Y:S02]  /*1870*/  UIMAD UR16, UR25, UR16, UR26 ;  /* 0x00000010191072a4 */ /* 0x000fe4000f8e021a */
[----:B------:R-:W-:Y:S01]  /*1880*/  UIMAD UR20, UR4, UR14, UR20 ;  /* 0x0000000e041472a4 */ /* 0x000fe2000f8e0214 */
[----:B------:R-:W-:Y:S02]  /*1890*/  @!UP0 UMOV UR5, UR6 ;  /* 0x0000000600058c82 */ /* 0x000fe40008000000 */
[----:B------:R-:W-:-:S12]  /*18a0*/  UIMAD UR16, UR5, UR25, UR16 ;  /* 0x00000019051072a4 */ /* 0x000fd8000f8e0210 */
.L_x_18:
[----:B------:R-:W-:-:S09]  /*18b0*/  UISETP.NE.AND UP0, UPT, UR27, 0x1, UPT ;  /* 0x000000011b00788c */ /* 0x000fd2000bf05270 */
[----:B------:R-:W-:Y:S05]  /*18c0*/  BRA.U UP0, `(.L_x_19) ;  /* 0x0000000100447547 */ /* 0x000fea000b800000 */
[----:B------:R-:W1:Y:S01]  /*18d0*/  LDCU.128 UR8, c[0x0][0xb10] ;  /* 0x00016200ff0877ac */ /* 0x000e620008000c00 */
[----:B------:R-:W2:Y:S01]  /*18e0*/  LDCU UR12, c[0x0][0xb0c] ;  /* 0x00016180ff0c77ac */ /* 0x000ea20008000800 */
[----:B------:R-:W3:Y:S01]  /*18f0*/  LDCU UR13, c[0x0][0xb20] ;  /* 0x00016400ff0d77ac */ /* 0x000ee20008000800 */
[----:B-1----:R-:W-:Y:S02]  /*1900*/  UIMAD.WIDE.U32 UR6, UR16, UR8, URZ ;  /* 0x00000008100672a5 */ /* 0x002fe4000f8e00ff */
[----:B------:R-:W-:Y:S02]  /*1910*/  UIMAD.WIDE.U32 UR4, UR20, UR11, URZ ;  /* 0x0000000b140472a5 */ /* 0x000fe4000f8e00ff */
[----:B--2---:R-:W-:Y:S02]  /*1920*/  UISETP.NE.AND UP1, UPT, UR12, 0x1, UPT ;  /* 0x000000010c00788c */ /* 0x004fe4000bf25270 */
[----:B------:R-:W-:Y:S01]  /*1930*/  UISETP.NE.AND UP0, UPT, UR10, 0x1, UPT ;  /* 0x000000010a00788c */ /* 0x000fe2000bf05270 */
[----:B------:R-:W-:-:S02]  /*1940*/  UMOV UR6, UR7 ;  /* 0x0000000700067c82 */ /* 0x000fc40008000000 */
[----:B------:R-:W-:Y:S01]  /*1950*/  UMOV UR4, UR5 ;  /* 0x0000000500047c82 */ /* 0x000fe20008000000 */
[----:B------:R-:W-:Y:S02]  /*1960*/  USHF.R.U32.HI UR9, URZ, UR9, UR6 ;  /* 0x00000009ff097299 */ /* 0x000fe40008011606 */
[----:B---3--:R-:W-:Y:S02]  /*1970*/  USHF.R.U32.HI UR4, URZ, UR13, UR4 ;  /* 0x0000000dff047299 */ /* 0x008fe40008011604 */
[----:B------:R-:W-:Y:S02]  /*1980*/  USEL UR5, UR16, UR9, !UP1 ;  /* 0x0000000910057287 */ /* 0x000fe4000c800000 */
[----:B------:R-:W-:-:S04]  /*1990*/  USEL UR4, UR20, UR4, !UP0 ;  /* 0x0000000414047287 */ /* 0x000fc8000c000000 */
[----:B------:R-:W-:Y:S02]  /*19a0*/  UIADD3 UR6, UPT, UPT, -UR4, UR5, URZ ;  /* 0x0000000504067290 */ /* 0x000fe4000fffe1ff */
[----:B------:R-:W-:Y:S02]  /*19b0*/  UIADD3 UR4, UPT, UPT, UR4, -UR5, URZ ;  /* 0x8000000504047290 */ /* 0x000fe4000fffe0ff */
[----:B------:R-:W-:Y:S02]  /*19c0*/  UIMAD UR20, UR6, UR10, UR20 ;  /* 0x0000000a061472a4 */ /* 0x000fe4000f8e0214 */
[----:B------:R-:W-:-:S12]  /*19d0*/  UIMAD UR16, UR4, UR12, UR16 ;  /* 0x0000000c041072a4 */ /* 0x000fd8000f8e0210 */
.L_x_19:
[----:B------:R-:W-:-:S09]  /*19e0*/  UISETP.EQ.U32.AND UP0, UPT, UR28, 0x1, UPT ;  /* 0x000000011c00788c */ /* 0x000fd2000bf02070 */
[----:B------:R-:W-:Y:S05]  /*19f0*/  BRA.U !UP0, `(.L_x_20) ;  /* 0x00000001080c7547 */ /* 0x000fea000b800000 */
[----:B------:R-:W-:Y:S01]  /*1a00*/  UCGABAR_WAIT ;  /* 0x0000000000007dc7 */ /* 0x000fe20008000000 */
[----:B------:R-:W-:Y:S01]  /*1a10*/  CCTL.IVALL ;  /* 0x00000000ff00798f */ /* 0x000fe20002000000 */
[----:B------:R-:W-:Y:S05]  /*1a20*/  BRA `(.L_x_21) ;  /* 0x0000000000047947 */ /* 0x000fea0003800000 */
.L_x_20:
[----:B------:R-:W-:Y:S06]  /*1a30*/  BAR.SYNC.DEFER_BLOCKING 0x0 ;  /* 0x0000000000007b1d */ /* 0x000fec0000010000 */
.L_x_21:
[----:B------:R-:W-:Y:S05]  /*1a40*/  BRA.U UP5, `(.L_x_22) ;  /* 0x00000015058c7547 */ /* 0x000fea000b800000 */
[----:B------:R-:W1:Y:S01]  /*1a50*/  LDCU UR6, c[0x0][0x38c] ;  /* 0x00007180ff0677ac */ /* 0x000e620008000800 */
[----:B------:R-:W-:Y:S01]  /*1a60*/  PLOP3.LUT P2, PT, PT, PT, UP3, 0x80, 0x8 ;  /* 0x000000000008781c */ /* 0x000fe20003f4f038 */
[----:B------:R-:W-:Y:S01]  /*1a70*/  IMAD.MOV.U32 R12, RZ, RZ, 0x1 ;  /* 0x00000001ff0c7424 */ /* 0x000fe200078e00ff */
[----:B------:R-:W-:Y:S01]  /*1a80*/  ISETP.NE.AND P3, PT, R0, RZ, P4 ;  /* 0x000000ff0000720c */ /* 0x000fe20002765270 */
[----:B------:R-:W-:Y:S01]  /*1a90*/  USHF.L.U32 UR7, UR26, 0x6, URZ ;  /* 0x000000061a077899 */ /* 0x000fe200080006ff */
[----:B------:R-:W-:Y:S01]  /*1aa0*/  PLOP3.LUT P2, PT, P2, PT, PT, 0x8, 0x80 ;  /* 0x000000000080781c */ /* 0x000fe2000174e170 */
[----:B------:R-:W-:Y:S01]  /*1ab0*/  USHF.L.U32 UR8, UR26, 0x7, URZ ;  /* 0x000000071a087899 */ /* 0x000fe200080006ff */
[----:B------:R-:W-:Y:S01]  /*1ac0*/  CS2R R10, SRZ ;  /* 0x00000000000a7805 */ /* 0x000fe2000001ff00 */
[----:B------:R-:W-:Y:S01]  /*1ad0*/  UISETP.NE.AND UP1, UPT, UR21, URZ, UPT ;  /* 0x000000ff1500728c */ /* 0x000fe2000bf25270 */
[----:B------:R-:W-:Y:S01]  /*1ae0*/  IMAD.MOV.U32 R9, RZ, RZ, RZ ;  /* 0x000000ffff097224 */ /* 0x000fe200078e00ff */
[----:B------:R-:W2:Y:S01]  /*1af0*/  LDCU UR50, c[0x0][0x370] ;  /* 0x00006e00ff3277ac */ /* 0x000ea20008000800 */
[----:B------:R-:W-:Y:S01]  /*1b00*/  IMAD.MOV.U32 R8, RZ, RZ, 0x1 ;  /* 0x00000001ff087424 */ /* 0x000fe200078e00ff */
[----:B------:R-:W-:Y:S01]  /*1b10*/  USEL UR40, UR54, 0x2, UP1 ;  /* 0x0000000236287887 */ /* 0x000fe20008800000 */
[----:B------:R-:W3:Y:S01]  /*1b20*/  LDCU.64 UR46, c[0x0][0x348] ;  /* 0x00006900ff2e77ac */ /* 0x000ee20008000a00 */
[----:B-1----:R-:W-:-:S02]  /*1b30*/  UIADD3 UR5, UPT, UPT, UR6, 0x3f, URZ ;  /* 0x0000003f06057890 */ /* 0x002fc4000fffe0ff */
[----:B------:R-:W-:Y:S02]  /*1b40*/  UIADD3 UR58, UPT, UPT, UR6, 0x7e, URZ ;  /* 0x0000007e063a7890 */ /* 0x000fe4000fffe0ff */
[----:B------:R-:W-:Y:S01]  /*1b50*/  USHF.R.S32.HI UR4, URZ, 0x1f, UR5 ;  /* 0x0000001fff047899 */ /* 0x000fe20008011405 */
[----:B------:R-:W1:Y:S03]  /*1b60*/  LDCU UR49, c[0x0][0x374] ;  /* 0x00006e80ff3177ac */ /* 0x000e660008000800 */
[----:B------:R-:W-:Y:S02]  /*1b70*/  ULEA.HI UR4, UR4, UR5, URZ, 0x6 ;  /* 0x0000000504047291 */ /* 0x000fe4000f8f30ff */
[----:B------:R-:W-:Y:S02]  /*1b80*/  UIADD3 UR5, UPT, UPT, UR6, -0x1, URZ ;  /* 0xffffffff06057890 */ /* 0x000fe4000fffe0ff */
[----:B------:R-:W-:-:S02]  /*1b90*/  USHF.R.S32.HI UR53, URZ, 0x6, UR4 ;  /* 0x00000006ff357899 */ /* 0x000fc40008011404 */
[----:B------:R-:W-:Y:S02]  /*1ba0*/  UISETP.GE.U32.AND UP2, UPT, UR5, -0x7f, UPT ;  /* 0xffffff810500788c */ /* 0x000fe4000bf46070 */
[----:B------:R-:W-:Y:S02]  /*1bb0*/  UISETP.LT.U32.AND UP0, UPT, UR53, 0x4, UPT ;  /* 0x000000043500788c */ /* 0x000fe4000bf01070 */
[----:B------:R-:W-:Y:S02]  /*1bc0*/  ULOP3.LUT UR6, UR7, 0x40, URZ, 0xc0, !UPT ;  /* 0x0000004007067892 */ /* 0x000fe4000f8ec0ff */
[----:B------:R-:W-:Y:S02]  /*1bd0*/  USEL UR51, UR53, 0x4, UP0 ;  /* 0x0000000435337887 */ /* 0x000fe40008000000 */
[----:B------:R-:W-:Y:S02]  /*1be0*/  ULOP3.LUT UR5, UR8, 0x80, URZ, 0xc0, !UPT ;  /* 0x0000008008057892 */ /* 0x000fe4000f8ec0ff */
[----:B------:R-:W-:-:S02]  /*1bf0*/  UIADD3 UR4, UPT, UPT, UR51, -0x1, URZ ;  /* 0xffffffff33047890 */ /* 0x000fc4000fffe0ff */
[----:B------:R-:W-:Y:S02]  /*1c00*/  @UP2 UIADD3 UR4, UPT, UPT, UR51, URZ, URZ ;  /* 0x000000ff33042290 */ /* 0x000fe4000fffe0ff */
[----:B------:R-:W-:Y:S02]  /*1c10*/  ULEA UR57, UR57, UR6, 0x5 ;  /* 0x0000000639397291 */ /* 0x000fe4000f8e28ff */
[----:B------:R-:W-:Y:S02]  /*1c20*/  ULEA UR55, UR55, UR5, 0x5 ;  /* 0x0000000537377291 */ /* 0x000fe4000f8e28ff */
[----:B------:R-:W-:Y:S02]  /*1c30*/  UIADD3 UR56, UPT, UPT, UR53, -UR51, URZ ;  /* 0x8000003335387290 */ /* 0x000fe4000fffe0ff */
[----:B------:R-:W-:Y:S02]  /*1c40*/  UIADD3 UR41, UPT, UPT, UR4, 0x1, URZ ;  /* 0x0000000104297890 */ /* 0x000fe4000fffe0ff */
[----:B------:R-:W-:Y:S01]  /*1c50*/  UIADD3 UR54, UPT, UPT, -UR4, URZ, URZ ;  /* 0x000000ff04367290 */ /* 0x000fe2000fffe1ff */
[----:B-123--:R-:W-:-:S11]  /*1c60*/  UMOV UR29, URZ ;  /* 0x000000ff001d7c82 */ /* 0x00efd60008000000 */
.L_x_46:
[----:B------:R-:W-:Y:S01]  /*1c70*/  UISETP.NE.AND UP0, UPT, UR52, URZ, UPT ;  /* 0x000000ff3400728c */ /* 0x000fe2000bf05270 */
[----:B------:R-:W1:Y:S08]  /*1c80*/  S2UR UR52, SR_CgaCtaId ;  /* 0x00000000003479c3 */ /* 0x000e700000008800 */
[----:B---3--:R-:W-:Y:S05]  /*1c90*/  BRA.U UP0, `(.L_x_23) ;  /* 0x0000000100347547 */ /* 0x008fea000b800000 */
[----:B------:R-:W2:Y:S01]  /*1ca0*/  S2R R0, SR_CgaCtaId ;  /* 0x0000000000007919 */ /* 0x000ea20000008800 */
[----:B------:R-:W-:-:S04]  /*1cb0*/  MOV R2, 0x400 ;  /* 0x0000040000027802 */ /* 0x000fc80000000f00 */
[----:B--2---:R-:W-:Y:S02]  /*1cc0*/  LEA R0, R0, R2, 0x18 ;  /* 0x0000000200007211 */ /* 0x004fe400078ec0ff */
[----:B------:R-:W-:-:S03]  /*1cd0*/  SHF.L.U32 R2, R8, 0x1f, RZ ;  /* 0x0000001f08027819 */ /* 0x000fc600000006ff */
[----:B------:R-:W-:-:S04]  /*1ce0*/  IMAD R0, R9, 0x8, R0 ;  /* 0x0000000809007824 */ /* 0x000fc800078e0200 */
[----:B------:R-:W2:Y:S02]  /*1cf0*/  SYNCS.PHASECHK.TRANS64.TRYWAIT P0, [R0+URZ+0x100], R2 ;  /* 0x00010002000075a7 */ /* 0x000ea400080011ff */
[----:B--2---:R-:W-:Y:S05]  /*1d00*/  @!P0 BRA `(.L_x_24) ;  /* 0x000000a400088947 */ /* 0x004fea0003800000 */
.L_x_189:
[----:B------:R-:W-:Y:S01]  /*1d10*/  VIADD R9, R9, 0x1 ;  /* 0x0000000109097836 */ /* 0x000fe20000000000 */
[----:B------:R2:W-:Y:S04]  /*1d20*/  SYNCS.ARRIVE.TRANS64.A1T0 RZ, [R0+URZ+0xf0], RZ ;  /* 0x0000f0ff00ff79a7 */ /* 0x0005e800081000ff */
[----:B------:R-:W-:-:S04]  /*1d30*/  ISETP.NE.AND P0, PT, R9, 0x2, PT ;  /* 0x000000020900780c */ /* 0x000fc80003f05270 */
[----:B------:R-:W-:Y:S02]  /*1d40*/  SEL R9, R9, RZ, P0 ;  /* 0x000000ff09097207 */ /* 0x000fe40000000000 */
[----:B--2---:R-:W-:-:S04]  /*1d50*/  SEL R0, RZ, 0x1, P0 ;  /* 0x00000001ff007807 */ /* 0x004fc80000000000 */
[----:B------:R-:W-:-:S07]  /*1d60*/  LOP3.LUT R8, R8, R0, RZ, 0x3c, !PT ;  /* 0x0000000008087212 */ /* 0x000fce00078e3cff */
.L_x_23:
[----:B------:R-:W-:Y:S01]  /*1d70*/  UMOV UR21, 0x400 ;  /* 0x0000040000157882 */ /* 0x000fe20000000000 */
[----:B------:R-:W-:Y:S01]  /*1d80*/  SHF.L.U32 R0, R12, 0x1f, RZ ;  /* 0x0000001f0c007819 */ /* 0x000fe200000006ff */
[----:B-1----:R-:W-:Y:S02]  /*1d90*/  ULEA UR21, UR52, UR21, 0x18 ;  /* 0x0000001534157291 */ /* 0x002fe4000f8ec0ff */
[----:B------:R-:W-:Y:S02]  /*1da0*/  UISETP.GE.U32.AND UP0, UPT, UR58, 0x7f, UPT ;  /* 0x0000007f3a00788c */ /* 0x000fe4000bf06070 */
[----:B------:R-:W-:Y:S02]  /*1db0*/  ULEA UR4, UR29, UR21, 0x3 ;  /* 0x000000151d047291 */ /* 0x000fe4000f8e18ff */
[----:B------:R-:W-:Y:S01]  /*1dc0*/  ULEA UR19, UR20, UR57, 0x7 ;  /* 0x0000003914137291 */ /* 0x000fe2000f8e38ff */
[----:B------:R-:W-:-:S06]  /*1dd0*/  UMOV UR13, URZ ;  /* 0x000000ff000d7c82 */ /* 0x000fcc0008000000 */
[----:B------:R1:W2:Y:S01]  /*1de0*/  SYNCS.PHASECHK.TRANS64.TRYWAIT P1, [UR4+0x20], R0 ;  /* 0x00002000ff0075a7 */ /* 0x0002a20008021104 */
[----:B------:R-:W-:-:S04]  /*1df0*/  ULEA.HI UR4, UR16, UR16, URZ, 0x1 ;  /* 0x0000001010047291 */ /* 0x000fc8000f8f08ff */
[----:B------:R-:W-:-:S04]  /*1e00*/  USHF.L.U32 UR4, UR4, 0x7, URZ ;  /* 0x0000000704047899 */ /* 0x000fc800080006ff */
[----:B------:R-:W-:-:S04]  /*1e10*/  ULOP3.LUT UR35, UR4, 0xffffff00, URZ, 0xc0, !UPT ;  /* 0xffffff0004237892 */ /* 0x000fc8000f8ec0ff */
[----:B------:R-:W-:Y:S01]  /*1e20*/  UIADD3 UR35, UPT, UPT, UR55, UR35, URZ ;  /* 0x0000002337237290 */ /* 0x000fe2000fffe0ff */
[----:B------:R-:W-:Y:S11]  /*1e30*/  BRA.U !UP0, `(.L_x_25) ;  /* 0x0000000508147547 */ /* 0x000ff6000b800000 */
[----:B------:R-:W-:Y:S01]  /*1e40*/  UMOV UR30, UR54 ;  /* 0x00000036001e7c82 */ /* 0x000fe20008000000 */
[----:B------:R-:W-:Y:S01]  /*1e50*/  UMOV UR5, UR29 ;  /* 0x0000001d00057c82 */ /* 0x000fe20008000000 */
[----:B------:R-:W-:-:S05]  /*1e60*/  UMOV UR26, 0x20 ;  /* 0x00000020001a7882 */ /* 0x000fca0000000000 */
.L_x_33:
[----:B------:R-:W-:Y:S01]  /*1e70*/  ULEA UR6, UR5, UR21, 0x3 ;  /* 0x0000001505067291 */ /* 0x000fe2000f8e18ff */
[----:B--2---:R-:W-:Y:S01]  /*1e80*/  @P4 MOV R2, 0x18000 ;  /* 0x0001800000024802 */ /* 0x004fe20000000f00 */
[----:B--23--:R-:W-:Y:S10]  /*1e90*/  @P1 BRA `(.L_x_26) ;  /* 0x00000000000c1947 */ /* 0x00cff40003800000 */
[----:B------:R-:W-:-:S04]  /*1ea0*/  SHF.L.U32 R3, R12, 0x1f, RZ ;  /* 0x0000001f0c037819 */ /* 0x000fc800000006ff */
[----:B------:R-:W2:Y:S02]  /*1eb0*/  SYNCS.PHASECHK.TRANS64.TRYWAIT P0, [UR6+0x20], R3 ;  /* 0x00002003ff0075a7 */ /* 0x000ea40008001106 */
[----:B--2---:R-:W-:Y:S05]  /*1ec0*/  @!P0 BRA `(.L_x_27) ;  /* 0x000000a000ac8947 */ /* 0x004fea0003800000 */
.L_x_26:
[----:B------:R2:W-:Y:S01]  /*1ed0*/  @P4 SYNCS.ARRIVE.TRANS64 RZ, [UR6], R2 ;  /* 0x00000002ffff49a7 */ /* 0x0005e20008000006 */
[----:B------:R-:W-:Y:S02]  /*1ee0*/  ULOP3.LUT UR4, UR40, 0x2, URZ, 0xfc, !UPT ;  /* 0x0000000228047892 */ /* 0x000fe4000f8efcff */
[----:B------:R-:W-:Y:S02]  /*1ef0*/  UIADD3 UR30, UPT, UPT, UR30, 0x1, URZ ;  /* 0x000000011e1e7890 */ /* 0x000fe4000fffe0ff */
[----:B------:R-:W-:Y:S02]  /*1f00*/  UISETP.NE.AND UP0, UPT, UR4, 0x2, UPT ;  /* 0x000000020400788c */ /* 0x000fe4000bf05270 */
[----:B------:R-:W-:-:S07]  /*1f10*/  UISETP.NE.AND UP2, UPT, UR30, 0x1, UPT ;  /* 0x000000011e00788c */ /* 0x000fce000bf45270 */
[----:B------:R-:W-:Y:S05]  /*1f20*/  BRA.U UP0, `(.L_x_28) ;  /* 0x0000000100047547 */ /* 0x000fea000b800000 */
[----:B------:R-:W-:Y:S05]  /*1f30*/  BPT.TRAP 0x1 ;  /* 0x000000040000795c */ /* 0x000fea0000300000 */
.L_x_28:
[----:B------:R-:W-:Y:S04]  /*1f40*/  BSSY.RECONVERGENT B0, `(.L_x_29) ;  /* 0x0000003000007945 */ /* 0x000fe80003800200 */
[----:B------:R-:W-:Y:S05]  /*1f50*/  @!P3 BRA `(.L_x_30) ;  /* 0x000000000004b947 */ /* 0x000fea0003800000 */
[----:B------:R-:W-:Y:S05]  /*1f60*/  BPT.TRAP 0x1 ;  /* 0x000000040000795c */ /* 0x000fea0000300000 */
.L_x_30:
[----:B------:R-:W-:Y:S05]  /*1f70*/  BSYNC.RECONVERGENT B0 ;  /* 0x0000000000007941 */ /* 0x000fea0003800200 */
.L_x_29:
[----:B------:R-:W-:Y:S01]  /*1f80*/  UIADD3 UR4, UPT, UPT, UR5, 0x1, URZ ;  /* 0x0000000105047890 */ /* 0x000fe2000fffe0ff */
[----:B------:R-:W-:Y:S01]  /*1f90*/  BSSY.RECONVERGENT B0, `(.L_x_31) ;  /* 0x000002b000007945 */ /* 0x000fe20003800200 */
[----:B------:R-:W-:Y:S02]  /*1fa0*/  ELECT P0, URZ, PT ;  /* 0x0000000000ff782f */ /* 0x000fe40003800000 */
[----:B------:R-:W-:-:S04]  /*1fb0*/  UISETP.NE.AND UP0, UPT, UR4, 0x4, UPT ;  /* 0x000000040400788c */ /* 0x000fc8000bf05270 */
[----:B------:R-:W-:Y:S02]  /*1fc0*/  USEL UR7, URZ, 0x1, UP0 ;  /* 0x00000001ff077887 */ /* 0x000fe40008000000 */
[----:B------:R-:W-:-:S04]  /*1fd0*/  USEL UR29, UR4, URZ, UP0 ;  /* 0x000000ff041d7287 */ /* 0x000fc80008000000 */
[----:B------:R-:W-:Y:S01]  /*1fe0*/  ULEA UR4, UR29, UR21, 0x3 ;  /* 0x000000151d047291 */ /* 0x000fe2000f8e18ff */
[----:B------:R-:W-:-:S04]  /*1ff0*/  LOP3.LUT R12, R12, UR7, RZ, 0x3c, !PT ;  /* 0x000000070c0c7c12 */ /* 0x000fc8000f8e3cff */
[----:B-1----:R-:W-:-:S04]  /*2000*/  SHF.L.U32 R0, R12, 0x1f, RZ ;  /* 0x0000001f0c007819 */ /* 0x002fc800000006ff */
[----:B------:R1:W3:Y:S01]  /*2010*/  SYNCS.PHASECHK.TRANS64.TRYWAIT P1, [UR4+0x20], R0 ;  /* 0x00002000ff0075a7 */ /* 0x0002e20008021104 */
[----:B------:R-:W-:Y:S05]  /*2020*/  @!P0 BRA `(.L_x_32) ;  /* 0x0000000000848947 */ /* 0x000fea0003800000 */
[----:B------:R-:W-:Y:S02]  /*2030*/  ULEA UR24, UR5, UR39, 0xd ;  /* 0x0000002705187291 */ /* 0x000fe4000f8e68ff */
[----:B------:R-:W-:Y:S02]  /*2040*/  ULEA UR8, UR5, UR38, 0xc ;  /* 0x0000002605087291 */ /* 0x000fe4000f8e60ff */
[----:B------:R-:W-:Y:S02]  /*2050*/  UIADD3 UR22, UP1, UPT, UR46, 0x80, URZ ;  /* 0x000000802e167890 */ /* 0x000fe4000ff3e0ff */
[----:B------:R-:W-:Y:S02]  /*2060*/  ULEA UR24, UR24, UR21, 0x2 ;  /* 0x0000001518187291 */ /* 0x000fe4000f8e10ff */
[----:B------:R-:W-:Y:S02]  /*2070*/  UIADD3 UR14, UP0, UPT, UR46, 0x180, URZ ;  /* 0x000001802e0e7890 */ /* 0x000fe4000ff1e0ff */
[----:B------:R-:W-:-:S02]  /*2080*/  ULEA UR8, UR8, UR21, 0x2 ;  /* 0x0000001508087291 */ /* 0x000fc4000f8e10ff */
[----:B------:R-:W-:Y:S02]  /*2090*/  UIADD3 UR34, UPT, UPT, UR26, -0x20, URZ ;  /* 0xffffffe01a227890 */ /* 0x000fe4000fffe0ff */
[----:B------:R-:W-:Y:S02]  /*20a0*/  ULOP3.LUT UR33, UR6, 0xfefffff8, URZ, 0xc0, !UPT ;  /* 0xfefffff806217892 */ /* 0x000fe4000f8ec0ff */
[----:B------:R-:W-:Y:S02]  /*20b0*/  UIADD3.X UR23, UPT, UPT, URZ, UR47, URZ, UP1, !UPT ;  /* 0x0000002fff177290 */ /* 0x000fe40008ffe4ff */
[----:B------:R-:W-:Y:S02]  /*20c0*/  UIADD3 UR32, UPT, UPT, UR24, 0x8400, URZ ;  /* 0x0000840018207890 */ /* 0x000fe4000fffe0ff */
[----:B------:R-:W-:Y:S02]  /*20d0*/  UPRMT UR7, URZ, 0x5410, UR37 ;  /* 0x00005410ff077896 */ /* 0x000fe40008000025 */
[----:B------:R-:W-:-:S02]  /*20e0*/  UIADD3 UR24, UPT, UPT, UR24, 0xc400, URZ ;  /* 0x0000c40018187890 */ /* 0x000fc4000fffe0ff */
[----:B------:R-:W-:Y:S02]  /*20f0*/  UIADD3.X UR15, UPT, UPT, URZ, UR47, URZ, UP0, !UPT ;  /* 0x0000002fff0f7290 */ /* 0x000fe400087fe4ff */
[----:B------:R-:W-:Y:S02]  /*2100*/  UIADD3 UR16, UPT, UPT, UR8, 0x28400, URZ ;  /* 0x0002840008107890 */ /* 0x000fe4000fffe0ff */
[----:B------:R-:W-:Y:S02]  /*2110*/  UPRMT UR4, URZ, 0x5410, UR31 ;  /* 0x00005410ff047896 */ /* 0x000fe4000800001f */
[----:B------:R-:W-:Y:S01]  /*2120*/  UIADD3 UR8, UPT, UPT, UR8, 0x2a400, URZ ;  /* 0x0002a40008087890 */ /* 0x000fe2000fffe0ff */
[----:B------:R-:W-:Y:S01]  /*2130*/  UMOV UR42, 0x0 ;  /* 0x00000000002a7882 */ /* 0x000fe20000000000 */
[----:B------:R-:W-:Y:S01]  /*2140*/  UMOV UR43, 0x10000000 ;  /* 0x10000000002b7882 */ /* 0x000fe20000000000 */
[----:B------:R-:W-:Y:S01]  /*2150*/  UMOV UR27, UR35 ;  /* 0x00000023001b7c82 */ /* 0x000fe20008000000 */
[----:B------:R-:W-:Y:S01]  /*2160*/  UMOV UR28, UR36 ;  /* 0x00000024001c7c82 */ /* 0x000fe20008000000 */
[----:B------:R-:W-:Y:S01]  /*2170*/  UMOV UR25, UR33 ;  /* 0x0000002100197c82 */ /* 0x000fe20008000000 */
[----:B------:R-:W-:Y:S01]  /*2180*/  UMOV UR20, UR36 ;  /* 0x0000002400147c82 */ /* 0x000fe20008000000 */
[----:B------:R-:W-:Y:S01]  /*2190*/  UMOV UR17, UR33 ;  /* 0x0000002100117c82 */ /* 0x000fe20008000000 */
[----:B------:R-:W-:Y:S01]  /*21a0*/  UMOV UR18, UR34 ;  /* 0x0000002200127c82 */ /* 0x000fe20008000000 */
[----:B------:R4:W-:Y:S01]  /*21b0*/  UTMALDG.3D.MULTICAST.2CTA [UR32], [UR22], UR7, desc[UR42] ;  /* 0x00002a20160073b4 */ /* 0x0009e20008211807 */
[----:B------:R-:W-:Y:S01]  /*21c0*/  UMOV UR10, UR26 ;  /* 0x0000001a000a7c82 */ /* 0x000fe20008000000 */
[----:B------:R-:W-:Y:S01]  /*21d0*/  UMOV UR11, UR19 ;  /* 0x00000013000b7c82 */ /* 0x000fe20008000000 */
[----:B------:R-:W-:Y:S01]  /*21e0*/  UMOV UR12, UR36 ;  /* 0x00000024000c7c82 */ /* 0x000fe20008000000 */
[----:B------:R-:W-:Y:S01]  /*21f0*/  UMOV UR9, UR33 ;  /* 0x0000002100097c82 */ /* 0x000fe20008000000 */
[----:B------:R4:W-:Y:S01]  /*2200*/  UTMALDG.3D.MULTICAST.2CTA [UR24], [UR22], UR7, desc[UR42] ;  /* 0x00002a18160073b4 */ /* 0x0009e20008211807 */
[----:B------:R4:W-:Y:S01]  /*2210*/  UTMALDG.3D.MULTICAST.2CTA [UR16], [UR14], UR4, desc[UR42] ;  /* 0x00002a100e0073b4 */ /* 0x0009e20008211804 */
[----:B------:R4:W-:Y:S02]  /*2220*/  UTMALDG.3D.MULTICAST.2CTA [UR8], [UR14], UR4, desc[UR42] ;  /* 0x00002a080e0073b4 */ /* 0x0009e40008211804 */
[----:B----4-:R-:W-:Y:S01]  /*2230*/  NOP ;  /* 0x0000000000007918 */ /* 0x010fe20000000000 */
.L_x_32:
[----:B------:R-:W-:Y:S05]  /*2240*/  BSYNC.RECONVERGENT B0 ;  /* 0x0000000000007941 */ /* 0x000fea0003800200 */
.L_x_31:
[----:B------:R-:W-:Y:S01]  /*2250*/  UIADD3 UR26, UPT, UPT, UR26, 0x40, URZ ;  /* 0x000000401a1a7890 */ /* 0x000fe2000fffe0ff */
[----:B------:R-:W-:Y:S01]  /*2260*/  UMOV UR5, UR29 ;  /* 0x0000001d00057c82 */ /* 0x000fe20008000000 */
[----:B------:R-:W-:Y:S01]  /*2270*/  UMOV UR13, UR41 ;  /* 0x00000029000d7c82 */ /* 0x000fe20008000000 */
[----:B------:R-:W-:Y:S09]  /*2280*/  BRA.U UP2, `(.L_x_33) ;  /* 0xfffffff902f87547 */ /* 0x000ff2000b83ffff */
.L_x_25:
[----:B------:R-:W-:Y:S01]  /*2290*/  ULEA UR4, UR29, UR21, 0x3 ;  /* 0x000000151d047291 */ /* 0x000fe2000f8e18ff */
[----:B-1----:R-:W-:Y:S01]  /*22a0*/  SHF.L.U32 R0, R12, 0x1f, RZ ;  /* 0x0000001f0c007819 */ /* 0x002fe200000006ff */
[----:B------:R-:W-:Y:S01]  /*22b0*/  @!P2 SYNCS.ARRIVE.TRANS64.A1T0 RZ, [UR21+0x88], RZ ;  /* 0x000088ffffffa9a7 */ /* 0x000fe20008100015 */
[----:B------:R-:W-:-:S06]  /*22c0*/  UISETP.GT.AND UP0, UPT, UR53, UR51, UPT ;  /* 0x000000333500728c */ /* 0x000fcc000bf04270 */
[----:B--23--:R1:W2:Y:S03]  /*22d0*/  SYNCS.PHASECHK.TRANS64.TRYWAIT P1, [UR4+0x20], R0 ;  /* 0x00002000ff0075a7 */ /* 0x00c2a60008021104 */
[----:B------:R-:W-:Y:S05]  /*22e0*/  BRA.U !UP0, `(.L_x_34) ;  /* 0x00000005080c7547 */ /* 0x000fea000b800000 */
[----:B------:R-:W-:Y:S01]  /*22f0*/  UIADD3 UR23, UPT, UPT, UR56, UR13, URZ ;  /* 0x0000000d38177290 */ /* 0x000fe2000fffe0ff */
[----:B------:R-:W-:-:S11]  /*2300*/  UMOV UR6, UR29 ;  /* 0x0000001d00067c82 */ /* 0x000fd60008000000 */
.L_x_42:
[----:B------:R-:W-:Y:S01]  /*2310*/  ULEA UR7, UR6, UR21, 0x3 ;  /* 0x0000001506077291 */ /* 0x000fe2000f8e18ff */
[----:B--2---:R-:W-:Y:S01]  /*2320*/  @P4 MOV R2, 0x18000 ;  /* 0x0001800000024802 */ /* 0x004fe20000000f00 */
[----:B--23--:R-:W-:Y:S10]  /*2330*/  @P1 BRA `(.L_x_35) ;  /* 0x00000000000c1947 */ /* 0x00cff40003800000 */
[----:B------:R-:W-:-:S04]  /*2340*/  SHF.L.U32 R3, R12, 0x1f, RZ ;  /* 0x0000001f0c037819 */ /* 0x000fc800000006ff */
[----:B------:R-:W2:Y:S02]  /*2350*/  SYNCS.PHASECHK.TRANS64.TRYWAIT P0, [UR7+0x20], R3 ;  /* 0x00002003ff0075a7 */ /* 0x000ea40008001107 */
[----:B--2---:R-:W-:Y:S05]  /*2360*/  @!P0 BRA `(.L_x_36) ;  /* 0x0000009c009c8947 */ /* 0x004fea0003800000 */
.L_x_35:
[----:B------:R2:W-:Y:S01]  /*2370*/  @P4 SYNCS.ARRIVE.TRANS64 RZ, [UR7], R2 ;  /* 0x00000002ffff49a7 */ /* 0x0005e20008000007 */
[----:B------:R-:W-:-:S04]  /*2380*/  ULOP3.LUT UR4, UR40, 0x2, URZ, 0xfc, !UPT ;  /* 0x0000000228047892 */ /* 0x000fc8000f8efcff */
[----:B------:R-:W-:-:S09]  /*2390*/  UISETP.NE.AND UP0, UPT, UR4, 0x2, UPT ;  /* 0x000000020400788c */ /* 0x000fd2000bf05270 */
[----:B------:R-:W-:Y:S05]  /*23a0*/  BRA.U UP0, `(.L_x_37) ;  /* 0x0000000100047547 */ /* 0x000fea000b800000 */
[----:B------:R-:W-:Y:S05]  /*23b0*/  BPT.TRAP 0x1 ;  /* 0x000000040000795c */ /* 0x000fea0000300000 */
.L_x_37:
[----:B------:R-:W-:Y:S04]  /*23c0*/  BSSY.RECONVERGENT B0, `(.L_x_38) ;  /* 0x0000003000007945 */ /* 0x000fe80003800200 */
[----:B------:R-:W-:Y:S05]  /*23d0*/  @!P3 BRA `(.L_x_39) ;  /* 0x000000000004b947 */ /* 0x000fea0003800000 */
[----:B------:R-:W-:Y:S05]  /*23e0*/  BPT.TRAP 0x1 ;  /* 0x000000040000795c */ /* 0x000fea0000300000 */
.L_x_39:
[----:B------:R-:W-:Y:S05]  /*23f0*/  BSYNC.RECONVERGENT B0 ;  /* 0x0000000000007941 */ /* 0x000fea0003800200 */
.L_x_38:
        /* <DEDUP_REMOVED lines=15> */
[----:B------:R-:W-:Y:S02]  /*24f0*/  USHF.L.U32 UR34, UR13, 0x6, URZ ;  /* 0x000000060d227899 */ /* 0x000fe400080006ff */
[----:B------:R-:W-:-:S02]  /*2500*/  UIADD3 UR14, UP0, UPT, UR46, 0x180, URZ ;  /* 0x000001802e0e7890 */ /* 0x000fc4000ff1e0ff */
[----:B------:R-:W-:Y:S02]  /*2510*/  ULEA UR8, UR8, UR21, 0x2 ;  /* 0x0000001508087291 */ /* 0x000fe4000f8e10ff */
[----:B------:R-:W-:Y:S02]  /*2520*/  ULOP3.LUT UR33, UR7, 0xfefffff8, URZ, 0xc0, !UPT ;  /* 0xfefffff807217892 */ /* 0x000fe4000f8ec0ff */
[----:B------:R-:W-:Y:S02]  /*2530*/  UIADD3.X UR5, UPT, UPT, URZ, UR47, URZ, UP1, !UPT ;  /* 0x0000002fff057290 */ /* 0x000fe40008ffe4ff */
[----:B------:R-:W-:Y:S02]  /*2540*/  UIADD3 UR32, UPT, UPT, UR24, 0x8400, URZ ;  /* 0x0000840018207890 */ /* 0x000fe4000fffe0ff */
[----:B------:R-:W-:Y:S02]  /*2550*/  UPRMT UR10, URZ, 0x5410, UR37 ;  /* 0x00005410ff0a7896 */ /* 0x000fe40008000025 */
[----:B------:R-:W-:-:S02]  /*2560*/  UIADD3 UR26, UPT, UPT, UR34, 0x20, URZ ;  /* 0x00000020221a7890 */ /* 0x000fc4000fffe0ff */
[----:B------:R-:W-:Y:S02]  /*2570*/  UIADD3 UR24, UPT, UPT, UR24, 0xc400, URZ ;  /* 0x0000c40018187890 */ /* 0x000fe4000fffe0ff */
        /* <DEDUP_REMOVED lines=9> */
[----:B------:R-:W-:Y:S01]  /*2610*/  UTMALDG.3D.MULTICAST.2CTA [UR32], [UR4], UR10, desc[UR42] ;  /* 0x00002a20040073b4 */ /* 0x000fe2000821180a */
[----:B------:R-:W-:Y:S01]  /*2620*/  UMOV UR20, UR36 ;  /* 0x0000002400147c82 */ /* 0x000fe20008000000 */
[----:B------:R-:W-:Y:S01]  /*2630*/  UMOV UR17, UR33 ;  /* 0x0000002100117c82 */ /* 0x000fe20008000000 */
[----:B------:R-:W-:Y:S01]  /*2640*/  UMOV UR18, UR34 ;  /* 0x0000002200127c82 */ /* 0x000fe20008000000 */
[----:B------:R-:W-:Y:S01]  /*2650*/  UMOV UR11, UR19 ;  /* 0x00000013000b7c82 */ /* 0x000fe20008000000 */
[----:B------:R-:W-:Y:S01]  /*2660*/  UMOV UR12, UR36 ;  /* 0x00000024000c7c82 */ /* 0x000fe20008000000 */
[----:B------:R-:W-:Y:S01]  /*2670*/  UMOV UR9, UR33 ;  /* 0x0000002100097c82 */ /* 0x000fe20008000000 */
[----:B------:R4:W-:Y:S01]  /*2680*/  UTMALDG.3D.MULTICAST.2CTA [UR24], [UR4], UR10, desc[UR42] ;  /* 0x00002a18040073b4 */ /* 0x0009e2000821180a */
[----:B------:R1:W-:Y:S01]  /*2690*/  UTMALDG.3D.MULTICAST.2CTA [UR16], [UR14], UR22, desc[UR42] ;  /* 0x00002a100e0073b4 */ /* 0x0003e20008211816 */
[----:B----4-:R-:W-:-:S02]  /*26a0*/  UMOV UR10, UR26 ;  /* 0x0000001a000a7c82 */ /* 0x010fc40008000000 */
[----:B------:R1:W-:Y:S02]  /*26b0*/  UTMALDG.3D.MULTICAST.2CTA [UR8], [UR14], UR22, desc[UR42] ;  /* 0x00002a080e0073b4 */ /* 0x0003e40008211816 */
[----:B-1----:R-:W-:Y:S01]  /*26c0*/  NOP ;  /* 0x0000000000007918 */ /* 0x002fe20000000000 */
.L_x_41:
[----:B------:R-:W-:Y:S05]  /*26d0*/  BSYNC.RECONVERGENT B0 ;  /* 0x0000000000007941 */ /* 0x000fea0003800200 */
.L_x_40:
[----:B------:R-:W-:Y:S01]  /*26e0*/  UIADD3 UR13, UPT, UPT, UR13, 0x1, URZ ;  /* 0x000000010d0d7890 */ /* 0x000fe2000fffe0ff */
[----:B------:R-:W-:-:S03]  /*26f0*/  UMOV UR6, UR29 ;  /* 0x0000001d00067c82 */ /* 0x000fc60008000000 */
[----:B------:R-:W-:-:S09]  /*2700*/  UISETP.NE.AND UP0, UPT, UR13, UR23, UPT ;  /* 0x000000170d00728c */ /* 0x000fd2000bf05270 */
[----:B------:R-:W-:Y:S05]  /*2710*/  BRA.U UP0, `(.L_x_42) ;  /* 0xfffffff900fc7547 */ /* 0x000fea000b83ffff */
.L_x_34:
[C---:B------:R-:W-:Y:S01]  /*2720*/  LEA R3, R11.reuse, UR21, 0x3 ;  /* 0x000000150b037c11 */ /* 0x040fe2000f8e18ff */
[----:B------:R-:W-:Y:S01]  /*2730*/  NOP ;  /* 0x0000000000007918 */ /* 0x000fe20000000000 */
[----:B-1----:R-:W-:Y:S02]  /*2740*/  SHF.L.U32 R0, R10, 0x1f, RZ ;  /* 0x0000001f0a007819 */ /* 0x002fe400000006ff */
[----:B------:R-:W-:Y:S02]  /*2750*/  LEA R4, R11, UR21, 0x4 ;  /* 0x000000150b047c11 */ /* 0x000fe4000f8e20ff */
[----:B------:R-:W1:Y:S02]  /*2760*/  SYNCS.PHASECHK.TRANS64.TRYWAIT P0, [R3+URZ+0x90], R0 ;  /* 0x00009000030075a7 */ /* 0x000e6400080011ff */
[----:B-1----:R-:W-:Y:S05]  /*2770*/  @!P0 BRA `(.L_x_43) ;  /* 0x0000009800b08947 */ /* 0x002fea0003800000 */
.L_x_192:
[----:B------:R-:W4:Y:S01]  /*2780*/  LDS.128 R4, [R4+0x120] ;  /* 0x0001200004047984 */ /* 0x000f220000000c00 */
[----:B------:R-:W-:Y:S01]  /*2790*/  UISETP.GE.AND UP0, UPT, UR45, 0x1, UPT ;  /* 0x000000012d00788c */ /* 0x000fe2000bf06270 */
[----:B------:R-:W-:Y:S01]  /*27a0*/  @!PT LDS RZ, [RZ] ;  /* 0x00000000fffff984 */ /* 0x000fe20000000800 */
[----:B------:R-:W-:Y:S01]  /*27b0*/  @!PT LDS RZ, [RZ] ;  /* 0x00000000fffff984 */ /* 0x000fe20000000800 */
[----:B------:R-:W-:Y:S01]  /*27c0*/  @!PT LDS RZ, [RZ] ;  /* 0x00000000fffff984 */ /* 0x000fe20000000800 */
[----:B------:R-:W-:Y:S01]  /*27d0*/  @!PT LDS RZ, [RZ] ;  /* 0x00000000fffff984 */ /* 0x000fe20000000800 */
[----:B------:R1:W-:Y:S06]  /*27e0*/  MEMBAR.ALL.CTA ;  /* 0x0000000000007992 */ /* 0x0003ec0000008000 */
[----:B-1----:R-:W1:Y:S01]  /*27f0*/  FENCE.VIEW.ASYNC.S ;  /* 0x00000000000073c6 */ /* 0x002e620000000000 */
[----:B----4-:R-:W-:-:S13]  /*2800*/  LOP3.LUT P0, RZ, R6, 0x1, RZ, 0xc0, !PT ;  /* 0x0000000106ff7812 */ /* 0x010fda000780c0ff */
[----:B-1----:R-:W-:Y:S01]  /*2810*/  VOTEU.ANY UP1, P0 ;  /* 0x0000000000ff7886 */ /* 0x002fe20000020100 */
[----:B------:R-:W-:-:S13]  /*2820*/  PLOP3.LUT P0, PT, PT, PT, UP1, 0x80, 0x8 ;  /* 0x000000000008781c */ /* 0x000fda0003f0f018 */
[----:B------:R-:W-:Y:S02]  /*2830*/  @P0 LOP3.LUT R0, R5, 0xffff, RZ, 0xc0, !PT ;  /* 0x0000ffff05000812 */ /* 0x000fe400078ec0ff */
[----:B--2---:R-:W-:Y:S02]  /*2840*/  @P0 MOV R2, R4 ;  /* 0x0000000400020202 */ /* 0x004fe40000000f00 */
[----:B------:R-:W-:Y:S01]  /*2850*/  @P0 R2UR UR5, R0 ;  /* 0x00000000000502ca */ /* 0x000fe200000e0000 */
[----:B------:R-:W-:Y:S01]  /*2860*/  VIADD R0, R3, 0xa0 ;  /* 0x000000a003007836 */ /* 0x000fe20000000000 */
[----:B------:R-:W-:Y:S02]  /*2870*/  @P0 SHF.R.U32.HI R4, RZ, 0x10, R5 ;  /* 0x00000010ff040819 */ /* 0x000fe40000011605 */
[----:B------:R-:W-:Y:S02]  /*2880*/  @P0 R2UR UR6, R2 ;  /* 0x00000000020602ca */ /* 0x000fe400000e0000 */
[----:B------:R-:W-:-:S02]  /*2890*/  PRMT R0, RZ, 0x654, R0 ;  /* 0x00000654ff007816 */ /* 0x000fc40000000000 */
[----:B------:R-:W-:Y:S02]  /*28a0*/  @P0 R2UR UR4, R4 ;  /* 0x00000000040402ca */ /* 0x000fe400000e0000 */
[----:B------:R1:W-:Y:S03]  /*28b0*/  SYNCS.ARRIVE.TRANS64.RED.A1T0 RZ, [R0+URZ], RZ ;  /* 0x000000ff00ff79a7 */ /* 0x0003e600081004ff */
[----:B------:R-:W-:-:S04]  /*28c0*/  @UP1 UMOV UR44, UR5 ;  /* 0x00000005002c1c82 */ /* 0x000fc80008000000 */
[----:B------:R-:W-:-:S04]  /*28d0*/  @UP1 UMOV UR48, UR6 ;  /* 0x0000000600301c82 */ /* 0x000fc80008000000 */
[----:B------:R-:W-:Y:S01]  /*28e0*/  @UP1 UMOV UR36, UR4 ;  /* 0x0000000400241c82 */ /* 0x000fe20008000000 */
[----:B------:R-:W-:Y:S05]  /*28f0*/  BRA.U !UP0, `(.L_x_44) ;  /* 0x0000000108d47547 */ /* 0x000fea000b800000 */
[----:B------:R-:W2:Y:S01]  /*2900*/  LDCU.128 UR12, c[0x0][0xb10] ;  /* 0x00016200ff0c77ac */ /* 0x000ea20008000c00 */
[----:B------:R-:W4:Y:S01]  /*2910*/  LDCU UR22, c[0x0][0xb20] ;  /* 0x00016400ff1677ac */ /* 0x000f220008000800 */
[----:B------:R-:W3:Y:S01]  /*2920*/  LDCU UR20, c[0x0][0xb0c] ;  /* 0x00016180ff1477ac */ /* 0x000ee20008000800 */
[----:B------:R-:W1:Y:S01]  /*2930*/  LDCU.64 UR8, c[0x0][0xb28] ;  /* 0x00016500ff0877ac */ /* 0x000e620008000a00 */
[----:B------:R-:W-:Y:S02]  /*2940*/  UISETP.NE.AND UP3, UPT, UR45, 0x1, UPT ;  /* 0x000000012d00788c */ /* 0x000fe4000bf65270 */
[----:B--2---:R-:W-:Y:S02]  /*2950*/  UIMAD.WIDE.U32 UR6, UR49, UR15, URZ ;  /* 0x0000000f310672a5 */ /* 0x004fe4000f8e00ff */
[----:B------:R-:W-:Y:S02]  /*2960*/  UIMAD.WIDE.U32 UR4, UR50, UR12, URZ ;  /* 0x0000000c320472a5 */ /* 0x000fe4000f8e00ff */
[----:B------:R-:W-:-:S02]  /*2970*/  UISETP.NE.AND UP0, UPT, UR14, 0x1, UPT ;  /* 0x000000010e00788c */ /* 0x000fc4000bf05270 */
[----:B------:R-:W-:Y:S01]  /*2980*/  UIMAD.WIDE.U32 UR18, UR44, UR15, URZ ;  /* 0x0000000f2c1272a5 */ /* 0x000fe2000f8e00ff */
[----:B------:R-:W-:Y:S02]  /*2990*/  UMOV UR6, UR7 ;  /* 0x0000000700067c82 */ /* 0x000fe40008000000 */
[----:B------:R-:W-:Y:S01]  /*29a0*/  UMOV UR4, UR5 ;  /* 0x0000000500047c82 */ /* 0x000fe20008000000 */
[----:B----4-:R-:W-:Y:S02]  /*29b0*/  USHF.R.U32.HI UR6, URZ, UR22, UR6 ;  /* 0x00000016ff067299 */ /* 0x010fe40008011606 */
[----:B---3--:R-:W-:Y:S02]  /*29c0*/  UISETP.NE.AND UP2, UPT, UR20, 0x1, UPT ;  /* 0x000000011400788c */ /* 0x008fe4000bf45270 */
[----:B------:R-:W-:Y:S02]  /*29d0*/  USHF.R.U32.HI UR4, URZ, UR13, UR4 ;  /* 0x0000000dff047299 */ /* 0x000fe40008011604 */
[----:B------:R-:W-:-:S02]  /*29e0*/  USEL UR5, UR49, UR6, !UP0 ;  /* 0x0000000631057287 */ /* 0x000fc4000c000000 */
[----:B------:R-:W-:Y:S02]  /*29f0*/  USEL UR6, UR50, UR4, !UP2 ;  /* 0x0000000432067287 */ /* 0x000fe4000d000000 */
[----:B-1----:R-:W-:Y:S01]  /*2a00*/  UIMAD.WIDE.U32 UR10, UR5, UR8, URZ ;  /* 0x00000008050a72a5 */ /* 0x002fe2000f8e00ff */
[----:B------:R-:W-:Y:S01]  /*2a10*/  UMOV UR4, UR19 ;  /* 0x0000001300047c82 */ /* 0x000fe20008000000 */
[----:B------:R-:W-:Y:S02]  /*2a20*/  UIMAD.WIDE.U32 UR16, UR48, UR12, URZ ;  /* 0x0000000c301072a5 */ /* 0x000fe4000f8e00ff */
[----:B------:R-:W-:-:S03]  /*2a30*/  UIMAD.WIDE.U32 UR18, UR6, UR8, URZ ;  /* 0x00000008061272a5 */ /* 0x000fc6000f8e00ff */
[----:B------:R-:W-:Y:S01]  /*2a40*/  UMOV UR10, UR11 ;  /* 0x0000000b000a7c82 */ /* 0x000fe20008000000 */
[----:B------:R-:W-:Y:S02]  /*2a50*/  USHF.R.U32.HI UR4, URZ, UR22, UR4 ;  /* 0x00000016ff047299 */ /* 0x000fe40008011604 */
[----:B------:R-:W-:Y:S01]  /*2a60*/  @UP3 USHF.R.U32.HI UR5, URZ, UR9, UR10 ;  /* 0x00000009ff053299 */ /* 0x000fe2000801160a */
[----:B------:R-:W-:Y:S01]  /*2a70*/  UMOV UR16, UR17 ;  /* 0x0000001100107c82 */ /* 0x000fe20008000000 */
[----:B------:R-:W-:Y:S01]  /*2a80*/  UMOV UR18, UR19 ;  /* 0x0000001300127c82 */ /* 0x000fe20008000000 */
[----:B------:R-:W-:Y:S02]  /*2a90*/  USHF.R.U32.HI UR13, URZ, UR13, UR16 ;  /* 0x0000000dff0d7299 */ /* 0x000fe40008011610 */
[----:B------:R-:W-:Y:S02]  /*2aa0*/  USEL UR4, UR44, UR4, !UP0 ;  /* 0x000000042c047287 */ /* 0x000fe4000c000000 */
[----:B------:R-:W-:-:S02]  /*2ab0*/  @UP3 USHF.R.U32.HI UR6, URZ, UR9, UR18 ;  /* 0x00000009ff063299 */ /* 0x000fc40008011612 */
[----:B------:R-:W-:Y:S02]  /*2ac0*/  UIMAD UR7, UR45, UR5, URZ ;  /* 0x000000052d0772a4 */ /* 0x000fe4000f8e02ff */
[----:B------:R-:W-:Y:S02]  /*2ad0*/  USEL UR5, UR48, UR13, !UP2 ;  /* 0x0000000d30057287 */ /* 0x000fe4000d000000 */
[----:B------:R-:W-:Y:S02]  /*2ae0*/  UIMAD UR10, UR45, UR6, URZ ;  /* 0x000000062d0a72a4 */ /* 0x000fe4000f8e02ff */
[----:B------:R-:W-:Y:S02]  /*2af0*/  UISETP.GE.AND UP0, UPT, UR4, UR7, UPT ;  /* 0x000000070400728c */ /* 0x000fe4000bf06270 */
[----:B------:R-:W-:Y:S02]  /*2b00*/  UIMAD.WIDE.U32 UR12, UR4, UR8, URZ ;  /* 0x00000008040c72a5 */ /* 0x000fe4000f8e00ff */
[----:B------:R-:W-:-:S02]  /*2b10*/  UISETP.GE.OR UP0, UPT, UR5, UR10, UP0 ;  /* 0x0000000a0500728c */ /* 0x000fc40008706670 */
        /* <DEDUP_REMOVED lines=19> */
.L_x_44:
[----:B------:R-:W2:Y:S02]  /*2c50*/  LDCU UR4, c[0x0][0xb30] ;  /* 0x00016600ff0477ac */ /* 0x000ea40008000800 */
[----:B--2---:R-:W-:-:S09]  /*2c60*/  UISETP.NE.AND UP0, UPT, UR4, 0x1, UPT ;  /* 0x000000010400788c */ /* 0x004fd2000bf05270 */
[----:B------:R-:W-:Y:S05]  /*2c70*/  BRA.U UP0, `(.L_x_45) ;  /* 0x0000000100447547 */ /* 0x000fea000b800000 */
[----:B------:R-:W2:Y:S01]  /*2c80*/  LDCU.128 UR8, c[0x0][0xb10] ;  /* 0x00016200ff0877ac */ /* 0x000ea20008000c00 */
[----:B------:R-:W4:Y:S01]  /*2c90*/  LDCU UR12, c[0x0][0xb0c] ;  /* 0x00016180ff0c77ac */ /* 0x000f220008000800 */
[----:B------:R-:W1:Y:S01]  /*2ca0*/  LDCU UR13, c[0x0][0xb20] ;  /* 0x00016400ff0d77ac */ /* 0x000e620008000800 */
[----:B--2---:R-:W-:Y:S02]  /*2cb0*/  UIMAD.WIDE.U32 UR6, UR48, UR8, URZ ;  /* 0x00000008300672a5 */ /* 0x004fe4000f8e00ff */
[----:B------:R-:W-:Y:S02]  /*2cc0*/  UIMAD.WIDE.U32 UR4, UR44, UR11, URZ ;  /* 0x0000000b2c0472a5 */ /* 0x000fe4000f8e00ff */
[----:B----4-:R-:W-:Y:S02]  /*2cd0*/  UISETP.NE.AND UP2, UPT, UR12, 0x1, UPT ;  /* 0x000000010c00788c */ /* 0x010fe4000bf45270 */
[----:B------:R-:W-:Y:S01]  /*2ce0*/  UISETP.NE.AND UP0, UPT, UR10, 0x1, UPT ;  /* 0x000000010a00788c */ /* 0x000fe2000bf05270 */
[----:B------:R-:W-:-:S02]  /*2cf0*/  UMOV UR6, UR7 ;  /* 0x0000000700067c82 */ /* 0x000fc40008000000 */
[----:B------:R-:W-:Y:S01]  /*2d00*/  UMOV UR4, UR5 ;  /* 0x0000000500047c82 */ /* 0x000fe20008000000 */
[----:B------:R-:W-:Y:S02]  /*2d10*/  USHF.R.U32.HI UR9, URZ, UR9, UR6 ;  /* 0x00000009ff097299 */ /* 0x000fe40008011606 */
[----:B-1----:R-:W-:Y:S02]  /*2d20*/  USHF.R.U32.HI UR4, URZ, UR13, UR4 ;  /* 0x0000000dff047299 */ /* 0x002fe40008011604 */
[----:B------:R-:W-:Y:S02]  /*2d30*/  USEL UR5, UR48, UR9, !UP2 ;  /* 0x0000000930057287 */ /* 0x000fe4000d000000 */
[----:B------:R-:W-:-:S04]  /*2d40*/  USEL UR4, UR44, UR4, !UP0 ;  /* 0x000000042c047287 */ /* 0x000fc8000c000000 */
[----:B------:R-:W-:Y:S02]  /*2d50*/  UIADD3 UR6, UPT, UPT, UR5, -UR4, URZ ;  /* 0x8000000405067290 */ /* 0x000fe4000fffe0ff */
[----:B------:R-:W-:Y:S02]  /*2d60*/  UIADD3 UR4, UPT, UPT, -UR5, UR4, URZ ;  /* 0x0000000405047290 */ /* 0x000fe4000fffe1ff */
[----:B------:R-:W-:Y:S02]  /*2d70*/  UIMAD UR44, UR6, UR10, UR44 ;  /* 0x0000000a062c72a4 */ /* 0x000fe4000f8e022c */
[----:B------:R-:W-:-:S12]  /*2d80*/  UIMAD UR48, UR4, UR12, UR48 ;  /* 0x0000000c043072a4 */ /* 0x000fd8000f8e0230 */
.L_x_45:
[----:B------:R-:W-:Y:S01]  /*2d90*/  VIADD R11, R11, 0x1 ;  /* 0x000000010b0b7836 */ /* 0x000fe20000000000 */
[----:B------:R-:W-:Y:S02]  /*2da0*/  R2UR UR5, R59 ;  /* 0x000000003b0572ca */ /* 0x000fe400000e0000 */
[----:B------:R-:W-:Y:S02]  /*2db0*/  R2UR UR4, R58 ;  /* 0x000000003a0472ca */ /* 0x000fe400000e0000 */
[C---:B------:R-:W-:Y:S02]  /*2dc0*/  ISETP.NE.AND P0, PT, R11.reuse, 0x2, PT ;  /* 0x000000020b00780c */ /* 0x040fe40003f05270 */
[----:B------:R-:W-:Y:S02]  /*2dd0*/  PLOP3.LUT P2, PT, PT, PT, PT, 0x80, 0x8 ;  /* 0x000000000008781c */ /* 0x000fe40003f4f070 */
[----:B-1----:R-:W-:Y:S02]  /*2de0*/  SEL R0, RZ, 0x1, P0 ;  /* 0x00000001ff007807 */ /* 0x002fe40000000000 */
[----:B------:R-:W-:-:S02]  /*2df0*/  SEL R11, R11, RZ, P0 ;  /* 0x000000ff0b0b7207 */ /* 0x000fc40000000000 */
[----:B------:R-:W-:Y:S01]  /*2e00*/  LOP3.LUT R10, R10, R0, RZ, 0x3c, !PT ;  /* 0x000000000a0a7212 */ /* 0x000fe200078e3cff */
[----:B------:R-:W-:Y:S02]  /*2e10*/  UIADD3 UR16, UPT, UPT, UR48, UR5, URZ ;  /* 0x0000000530107290 */ /* 0x000fe4000fffe0ff */
[----:B------:R-:W-:Y:S01]  /*2e20*/  UIADD3 UR20, UPT, UPT, UR44, UR4, URZ ;  /* 0x000000042c147290 */ /* 0x000fe2000fffe0ff */
[----:B------:R-:W-:Y:S11]  /*2e30*/  BRA.U UP1, `(.L_x_46) ;  /* 0xffffffed018c7547 */ /* 0x000ff6000b83ffff */
[----:B------:R-:W-:Y:S01]  /*2e40*/  UIADD3 UR21, UPT, UPT, UR21, 0x20, URZ ;  /* 0x0000002015157890 */ /* 0x000fe2000fffe0ff */
[----:B------:R-:W-:-:S03]  /*2e50*/  SHF.L.U32 R2, R12, 0x1f, RZ ;  /* 0x0000001f0c027819 */ /* 0x000fc600000006ff */
[----:B------:R-:W-:-:S09]  /*2e60*/  ULEA UR4, UR29, UR21, 0x3 ;  /* 0x000000151d047291 */ /* 0x000fd2000f8e18ff */
[----:B------:R-:W1:Y:S02]  /*2e70*/  SYNCS.PHASECHK.TRANS64.TRYWAIT P0, [UR4], R2 ;  /* 0x00000002ff0075a7 */ /* 0x000e640008001104 */
[----:B-1----:R-:W-:Y:S05]  /*2e80*/  @!P0 BRA `(.L_x_47) ;  /* 0x0000009400008947 */ /* 0x002fea0003800000 */
.L_x_194:
[----:B------:R-:W-:-:S04]  /*2e90*/  UIADD3 UR4, UPT, UPT, UR29, 0x1, URZ ;  /* 0x000000011d047890 */ /* 0x000fc8000fffe0ff */
[----:B------:R-:W-:-:S04]  /*2ea0*/  UISETP.NE.AND UP0, UPT, UR4, 0x4, UPT ;  /* 0x000000040400788c */ /* 0x000fc8000bf05270 */
[----:B------:R-:W-:Y:S02]  /*2eb0*/  USEL UR6, URZ, 0x1, UP0 ;  /* 0x00000001ff067887 */ /* 0x000fe40008000000 */
[----:B------:R-:W-:-:S04]  /*2ec0*/  USEL UR4, UR4, URZ, UP0 ;  /* 0x000000ff04047287 */ /* 0x000fc80008000000 */
[----:B------:R-:W-:Y:S01]  /*2ed0*/  ULEA UR5, UR4, UR21, 0x3 ;  /* 0x0000001504057291 */ /* 0x000fe2000f8e18ff */
[----:B-1----:R-:W-:-:S04]  /*2ee0*/  LOP3.LUT R2, R12, UR6, RZ, 0x3c, !PT ;  /* 0x000000060c027c12 */ /* 0x002fc8000f8e3cff */
[----:B------:R-:W-:-:S04]  /*2ef0*/  SHF.L.U32 R3, R2, 0x1f, RZ ;  /* 0x0000001f02037819 */ /* 0x000fc800000006ff */
[----:B------:R-:W1:Y:S02]  /*2f00*/  SYNCS.PHASECHK.TRANS64.TRYWAIT P0, [UR5], R3 ;  /* 0x00000003ff0075a7 */ /* 0x000e640008001105 */
[----:B-1----:R-:W-:Y:S05]  /*2f10*/  @!P0 BRA `(.L_x_48) ;  /* 0x0000009000f48947 */ /* 0x002fea0003800000 */
.L_x_196:
[----:B------:R-:W-:-:S04]  /*2f20*/  UIADD3 UR4, UPT, UPT, UR4, 0x1, URZ ;  /* 0x0000000104047890 */ /* 0x000fc8000fffe0ff */
[----:B------:R-:W-:-:S04]  /*2f30*/  UISETP.NE.AND UP0, UPT, UR4, 0x4, UPT ;  /* 0x000000040400788c */ /* 0x000fc8000bf05270 */
[----:B------:R-:W-:Y:S02]  /*2f40*/  USEL UR6, URZ, 0x1, UP0 ;  /* 0x00000001ff067887 */ /* 0x000fe40008000000 */
[----:B------:R-:W-:-:S04]  /*2f50*/  USEL UR4, UR4, URZ, UP0 ;  /* 0x000000ff04047287 */ /* 0x000fc80008000000 */
[----:B------:R-:W-:Y:S01]  /*2f60*/  ULEA UR5, UR4, UR21, 0x3 ;  /* 0x0000001504057291 */ /* 0x000fe2000f8e18ff */
[----:B------:R-:W-:-:S04]  /*2f70*/  LOP3.LUT R2, R2, UR6, RZ, 0x3c, !PT ;  /* 0x0000000602027c12 */ /* 0x000fc8000f8e3cff */
[----:B-1----:R-:W-:-:S04]  /*2f80*/  SHF.L.U32 R3, R2, 0x1f, RZ ;  /* 0x0000001f02037819 */ /* 0x002fc800000006ff */
[----:B------:R-:W1:Y:S02]  /*2f90*/  SYNCS.PHASECHK.TRANS64.TRYWAIT P0, [UR5], R3 ;  /* 0x00000003ff0075a7 */ /* 0x000e640008001105 */
[----:B-1----:R-:W-:Y:S05]  /*2fa0*/  @!P0 BRA `(.L_x_49) ;  /* 0x0000009000e88947 */ /* 0x002fea0003800000 */
.L_x_198:
[----:B------:R-:W-:-:S04]  /*2fb0*/  UIADD3 UR4, UPT, UPT, UR4, 0x1, URZ ;  /* 0x0000000104047890 */ /* 0x000fc8000fffe0ff */
[----:B------:R-:W-:-:S04]  /*2fc0*/  UISETP.NE.AND UP0, UPT, UR4, 0x4, UPT ;  /* 0x000000040400788c */ /* 0x000fc8000bf05270 */
[----:B------:R-:W-:Y:S02]  /*2fd0*/  USEL UR5, URZ, 0x1, UP0 ;  /* 0x00000001ff057887 */ /* 0x000fe40008000000 */
[----:B------:R-:W-:-:S04]  /*2fe0*/  USEL UR4, UR4, URZ, UP0 ;  /* 0x000000ff04047287 */ /* 0x000fc80008000000 */
[----:B------:R-:W-:Y:S01]  /*2ff0*/  ULEA UR4, UR4, UR21, 0x3 ;  /* 0x0000001504047291 */ /* 0x000fe2000f8e18ff */
[----:B------:R-:W-:-:S04]  /*3000*/  LOP3.LUT R2, R2, UR5, RZ, 0x3c, !PT ;  /* 0x0000000502027c12 */ /* 0x000fc8000f8e3cff */
[----:B------:R-:W-:Y:S01]  /*3010*/  SHF.L.U32 R2, R2, 0x1f, RZ ;  /* 0x0000001f02027819 */ /* 0x000fe200000006ff */
[----:B-1----:R-:W-:-:S07]  /*3020*/  IMAD.U32 R0, RZ, RZ, UR4 ;  /* 0x00000004ff007e24 */ /* 0x002fce000f8e00ff */
.L_x_50:
[----:B-1----:R1:W2:Y:S02]  /*3030*/  SYNCS.PHASECHK.TRANS64.TRYWAIT P0, [R0+URZ], R2 ;  /* 0x00000002000075a7 */ /* 0x0022a400080011ff */
[----:B--2---:R-:W-:Y:S05]  /*3040*/  @!P0 NANOSLEEP.SYNCS 0x989680 ;  /* 0x009896800000895d */ /* 0x004fea0003900000 */
[----:B------:R-:W2:Y:S02]  /*3050*/  @!P0 SYNCS.PHASECHK.TRANS64 P0, [R0+URZ], R2 ;  /* 0x00000002000085a7 */ /* 0x000ea400080010ff */
[----:B--2---:R-:W-:Y:S05]  /*3060*/  @P0 EXIT ;  /* 0x000000000000094d */ /* 0x004fea0003800000 */
[----:B------:R-:W-:Y:S05]  /*3070*/  BRA `(.L_x_50) ;  /* 0xfffffffc00ec7947 */ /* 0x000fea000383ffff */
.L_x_22:
[----:B------:R-:W-:-:S04]  /*3080*/  UISETP.NE.AND UP0, UPT, UR52, URZ, UPT ;  /* 0x000000ff3400728c */ /* 0x000fc8000bf05270 */
[----:B------:R-:W-:-:S09]  /*3090*/  UISETP.NE.OR UP0, UPT, UR21, 0x1, UP0 ;  /* 0x000000011500788c */ /* 0x000fd20008705670 */
[----:B------:R-:W-:Y:S05]  /*30a0*/  BRA.U UP0, `(.L_x_51) ;  /* 0x0000000500487547 */ /* 0x000fea000b800000 */
[----:B------:R-:W-:Y:S01]  /*30b0*/  ISETP.GE.U32.AND P2, PT, R0, 0x10, PT ;  /* 0x000000100000780c */ /* 0x000fe20003f46070 */
[----:B------:R-:W-:Y:S01]  /*30c0*/  IMAD.MOV.U32 R12, RZ, RZ, 0x1 ;  /* 0x00000001ff0c7424 */ /* 0x000fe200078e00ff */
[----:B------:R-:W-:Y:S02]  /*30d0*/  CS2R R10, SRZ ;  /* 0x00000000000a7805 */ /* 0x000fe4000001ff00 */
[----:B------:R-:W-:Y:S01]  /*30e0*/  CS2R R8, SRZ ;  /* 0x0000000000087805 */ /* 0x000fe2000001ff00 */
[----:B------:R-:W-:Y:S01]  /*30f0*/  UMOV UR6, 0x400 ;  /* 0x0000040000067882 */ /* 0x000fe20000000000 */
[----:B------:R-:W-:Y:S01]  /*3100*/  UMOV UR5, URZ ;  /* 0x000000ff00057c82 */ /* 0x000fe20008000000 */
[----:B------:R-:W-:-:S12]  /*3110*/  ULEA UR6, UR52, UR6, 0x18 ;  /* 0x0000000634067291 */ /* 0x000fd8000f8ec0ff */
.L_x_55:
[----:B------:R-:W-:Y:S02]  /*3120*/  LEA R2, R8, UR6, 0x3 ;  /* 0x0000000608027c11 */ /* 0x000fe4000f8e18ff */
[----:B------:R-:W-:-:S03]  /*3130*/  SHF.L.U32 R4, R9, 0x1f, RZ ;  /* 0x0000001f09047819 */ /* 0x000fc600000006ff */
[----:B------:R-:W-:Y:S01]  /*3140*/  VIADD R5, R2, 0x100 ;  /* 0x0000010002057836 */ /* 0x000fe20000000000 */
[----:B------:R-:W1:Y:S02]  /*3150*/  SYNCS.PHASECHK.TRANS64.TRYWAIT P0, [R2+URZ+0xf0], R4 ;  /* 0x0000f004020075a7 */ /* 0x000e6400080011ff */
[----:B-1----:R-:W-:Y:S05]  /*3160*/  @!P0 BRA `(.L_x_52) ;  /* 0x0000009000908947 */ /* 0x002fea0003800000 */
.L_x_199:
[----:B------:R-:W-:Y:S01]  /*3170*/  ULEA UR4, UR5, UR6, 0x3 ;  /* 0x0000000605047291 */ /* 0x000fe2000f8e18ff */
[----:B-1----:R-:W-:Y:S01]  /*3180*/  PRMT R2, RZ, 0x654, R5 ;  /* 0x00000654ff027816 */ /* 0x002fe20000000005 */
[----:B------:R-:W-:Y:S01]  /*3190*/  @!P2 IMAD.MOV.U32 R4, RZ, RZ, 0x10 ;  /* 0x00000010ff04a424 */ /* 0x000fe200078e00ff */
[----:B------:R-:W-:Y:S01]  /*31a0*/  SHF.L.U32 R5, R12, 0x1f, RZ ;  /* 0x0000001f0c057819 */ /* 0x000fe200000006ff */
[----:B------:R-:W-:Y:S01]  /*31b0*/  UIADD3 UR7, UPT, UPT, UR4, 0x90, URZ ;  /* 0x0000009004077890 */ /* 0x000fe2000fffe0ff */
[----:B------:R1:W-:Y:S05]  /*31c0*/  SYNCS.ARRIVE.TRANS64.RED.A1T0 RZ, [R2+URZ], RZ ;  /* 0x000000ff02ff79a7 */ /* 0x0003ea00081004ff */
[----:B------:R-:W-:Y:S01]  /*31d0*/  IMAD.U32 R6, RZ, RZ, UR7 ;  /* 0x00000007ff067e24 */ /* 0x000fe2000f8e00ff */
[----:B------:R-:W2:Y:S04]  /*31e0*/  SYNCS.PHASECHK.TRANS64.TRYWAIT P0, [UR4+0xa0], R5 ;  /* 0x0000a005ff0075a7 */ /* 0x000ea80008001104 */
[----:B------:R-:W-:Y:S01]  /*31f0*/  PRMT R6, R0, 0x654, R6 ;  /* 0x0000065400067816 */ /* 0x000fe20000000006 */
[----:B-12---:R-:W-:Y:S06]  /*3200*/  @!P0 BRA `(.L_x_53) ;  /* 0x00000090007c8947 */ /* 0x006fec0003800000 */
.L_x_201:
[----:B------:R-:W-:Y:S01]  /*3210*/  ULEA UR8, UR5, UR6, 0x4 ;  /* 0x0000000605087291 */ /* 0x000fe2000f8e20ff */
[----:B------:R-:W-:Y:S01]  /*3220*/  SEL R3, R6, R3, !P2 ;  /* 0x0000000306037207 */ /* 0x000fe20005000000 */
[----:B------:R-:W-:Y:S01]  /*3230*/  UIADD3 UR9, UPT, UPT, UR4, 0x90, URZ ;  /* 0x0000009004097890 */ /* 0x000fe2000fffe0ff */
[----:B-1----:R-:W-:Y:S01]  /*3240*/  LEA R2, R11, UR6, 0x3 ;  /* 0x000000060b027c11 */ /* 0x002fe2000f8e18ff */
[----:B------:R-:W-:Y:S01]  /*3250*/  UIADD3 UR8, UPT, UPT, UR8, 0x120, URZ ;  /* 0x0000012008087890 */ /* 0x000fe2000fffe0ff */
[----:B------:R1:W-:Y:S01]  /*3260*/  @!P2 SYNCS.ARRIVE.TRANS64.RED RZ, [R3+URZ], R4 ;  /* 0x0000000403ffa9a7 */ /* 0x0003e200080004ff */
[----:B------:R-:W-:Y:S01]  /*3270*/  UIADD3 UR4, UPT, UPT, UR5, 0x1, URZ ;  /* 0x0000000105047890 */ /* 0x000fe2000fffe0ff */
[----:B------:R-:W-:-:S03]  /*3280*/  VIADD R8, R8, 0x1 ;  /* 0x0000000108087836 */ /* 0x000fc60000000000 */
[----:B------:R-:W-:Y:S02]  /*3290*/  UISETP.NE.AND UP0, UPT, UR4, 0x2, UPT ;  /* 0x000000020400788c */ /* 0x000fe4000bf05270 */
[----:B------:R-:W-:Y:S01]  /*32a0*/  ISETP.NE.AND P0, PT, R8, 0x2, PT ;  /* 0x000000020800780c */ /* 0x000fe20003f05270 */
[----:B------:R-:W-:Y:S06]  /*32b0*/  UGETNEXTWORKID.BROADCAST [UR8], [UR9] ;  /* 0x00000000080073ca */ /* 0x000fec0008000100 */
[----:B------:R-:W-:Y:S02]  /*32c0*/  USEL UR7, URZ, 0x1, UP0 ;  /* 0x00000001ff077887 */ /* 0x000fe40008000000 */
[----:B------:R-:W-:-:S04]  /*32d0*/  USEL UR5, UR4, URZ, UP0 ;  /* 0x000000ff04057287 */ /* 0x000fc80008000000 */
[----:B------:R-:W-:Y:S02]  /*32e0*/  LOP3.LUT R12, R12, UR7, RZ, 0x3c, !PT ;  /* 0x000000070c0c7c12 */ /* 0x000fe4000f8e3cff */
[----:B-1----:R-:W-:-:S04]  /*32f0*/  SHF.L.U32 R4, R10, 0x1f, RZ ;  /* 0x0000001f0a047819 */ /* 0x002fc800000006ff */
[----:B------:R-:W1:Y:S02]  /*3300*/  SYNCS.PHASECHK.TRANS64.TRYWAIT P1, [R2+URZ+0x90], R4 ;  /* 0x00009004020075a7 */ /* 0x000e6400080211ff */
[----:B-1----:R-:W-:Y:S05]  /*3310*/  @!P1 BRA `(.L_x_54) ;  /* 0x0000009000509947 */ /* 0x002fea0003800000 */
.L_x_202:
[C---:B-1----:R-:W-:Y:S01]  /*3320*/  LEA R4, R11.reuse, UR6, 0x4 ;  /* 0x000000060b047c11 */ /* 0x042fe2000f8e20ff */
[----:B------:R-:W-:Y:S01]  /*3330*/  VIADD R2, R2, 0xa0 ;  /* 0x000000a002027836 */ /* 0x000fe20000000000 */
[----:B------:R-:W-:Y:S01]  /*3340*/  SEL R8, R8, RZ, P0 ;  /* 0x000000ff08087207 */ /* 0x000fe20000000000 */
[----:B------:R-:W-:-:S03]  /*3350*/  VIADD R11, R11, 0x1 ;  /* 0x000000010b0b7836 */ /* 0x000fc60000000000 */
[----:B------:R-:W1:Y:S01]  /*3360*/  LDS.128 R4, [R4+0x120] ;  /* 0x0001200004047984 */ /* 0x000e620000000c00 */
[----:B------:R-:W-:Y:S02]  /*3370*/  PRMT R2, RZ, 0x654, R2 ;  /* 0x00000654ff027816 */ /* 0x000fe40000000002 */
[C---:B------:R-:W-:Y:S01]  /*3380*/  ISETP.NE.AND P1, PT, R11.reuse, 0x2, PT ;  /* 0x000000020b00780c */ /* 0x040fe20003f25270 */
[----:B------:R-:W-:Y:S01]  /*3390*/  @!PT LDS RZ, [RZ] ;  /* 0x00000000fffff984 */ /* 0x000fe20000000800 */
[----:B------:R-:W-:Y:S01]  /*33a0*/  @!PT LDS RZ, [RZ] ;  /* 0x00000000fffff984 */ /* 0x000fe20000000800 */
[----:B------:R-:W-:Y:S01]  /*33b0*/  @!PT LDS RZ, [RZ] ;  /* 0x00000000fffff984 */ /* 0x000fe20000000800 */
[----:B------:R-:W-:Y:S01]  /*33c0*/  @!PT LDS RZ, [RZ] ;  /* 0x00000000fffff984 */ /* 0x000fe20000000800 */
[----:B------:R2:W-:Y:S06]  /*33d0*/  MEMBAR.ALL.CTA ;  /* 0x0000000000007992 */ /* 0x0005ec0000008000 */
[----:B--2---:R-:W2:Y:S01]  /*33e0*/  FENCE.VIEW.ASYNC.S ;  /* 0x00000000000073c6 */ /* 0x004ea20000000000 */
[----:B------:R-:W-:Y:S01]  /*33f0*/  SEL R11, R11, RZ, P1 ;  /* 0x000000ff0b0b7207 */ /* 0x000fe20000800000 */
[----:B--2---:R2:W-:Y:S01]  /*3400*/  SYNCS.ARRIVE.TRANS64.RED.A1T0 RZ, [R2+URZ], RZ ;  /* 0x000000ff02ff79a7 */ /* 0x0045e200081004ff */
[----:B-1----:R-:W-:-:S02]  /*3410*/  LOP3.LUT P3, RZ, R6, 0x1, RZ, 0xc0, !PT ;  /* 0x0000000106ff7812 */ /* 0x002fc4000786c0ff */
[----:B------:R-:W-:-:S04]  /*3420*/  SEL R4, RZ, 0x1, P1 ;  /* 0x00000001ff047807 */ /* 0x000fc80000800000 */
[----:B------:R-:W-:Y:S02]  /*3430*/  LOP3.LUT R10, R10, R4, RZ, 0x3c, !PT ;  /* 0x000000040a0a7212 */ /* 0x000fe400078e3cff */
[----:B--2---:R-:W-:-:S04]  /*3440*/  SEL R2, RZ, 0x1, P0 ;  /* 0x00000001ff027807 */ /* 0x004fc80000000000 */
[----:B------:R-:W-:Y:S01]  /*3450*/  LOP3.LUT R9, R9, R2, RZ, 0x3c, !PT ;  /* 0x0000000209097212 */ /* 0x000fe200078e3cff */
[----:B------:R-:W-:Y:S06]  /*3460*/  @P3 BRA `(.L_x_55) ;  /* 0xfffffffc002c3947 */ /* 0x000fec000383ffff */
[----:B------:R-:W-:Y:S01]  /*3470*/  ULEA UR4, UR5, UR6, 0x3 ;  /* 0x0000000605047291 */ /* 0x000fe2000f8e18ff */
[----:B------:R-:W-:-:S08]  /*3480*/  SHF.L.U32 R2, R12, 0x1f, RZ ;  /* 0x0000001f0c027819 */ /* 0x000fd000000006ff */
[----:B------:R-:W1:Y:S02]  /*3490*/  SYNCS.PHASECHK.TRANS64 P0, [UR4+0xa0], R2 ;  /* 0x0000a002ff0075a7 */ /* 0x000e640008001004 */
[----:B-1----:R-:W-:Y:S05]  /*34a0*/  @P0 BRA `(.L_x_56) ;  /* 0x0000000000080947 */ /* 0x002fea0003800000 */
[----:B------:R-:W1:Y:S02]  /*34b0*/  SYNCS.PHASECHK.TRANS64.TRYWAIT P0, [UR4+0xa0], R2 ;  /* 0x0000a002ff0075a7 */ /* 0x000e640008001104 */
[----:B-1----:R-:W-:Y:S05]  /*34c0*/  @!P0 BRA `(.L_x_57) ;  /* 0x0000008c00f88947 */ /* 0x002fea0003800000 */
.L_x_56:
[----:B------:R-:W-:-:S04]  /*34d0*/  UIADD3 UR7, UPT, UPT, UR5, 0x1, URZ ;  /* 0x0000000105077890 */ /* 0x000fc8000fffe0ff */
[----:B------:R-:W-:-:S04]  /*34e0*/  UISETP.NE.AND UP0, UPT, UR7, 0x2, UPT ;  /* 0x000000020700788c */ /* 0x000fc8000bf05270 */
[----:B------:R-:W-:Y:S02]  /*34f0*/  USEL UR8, URZ, 0x1, UP0 ;  /* 0x00000001ff087887 */ /* 0x000fe40008000000 */
[----:B------:R-:W-:-:S04]  /*3500*/  USEL UR7, UR7, URZ, UP0 ;  /* 0x000000ff07077287 */ /* 0x000fc80008000000 */
[----:B------:R-:W-:Y:S01]  /*3510*/  ULEA UR7, UR7, UR6, 0x3 ;  /* 0x0000000607077291 */ /* 0x000fe2000f8e18ff */
[----:B-1----:R-:W-:-:S04]  /*3520*/  LOP3.LUT R2, R12, UR8, RZ, 0x3c, !PT ;  /* 0x000000080c027c12 */ /* 0x002fc8000f8e3cff */
[----:B------:R-:W-:-:S04]  /*3530*/  SHF.L.U32 R0, R2, 0x1f, RZ ;  /* 0x0000001f02007819 */ /* 0x000fc800000006ff */
[----:B------:R-:W1:Y:S02]  /*3540*/  SYNCS.PHASECHK.TRANS64 P0, [UR7+0xa0], R0 ;  /* 0x0000a000ff0075a7 */ /* 0x000e640008001007 */
[----:B-1----:R-:W-:Y:S05]  /*3550*/  @P0 EXIT ;  /* 0x000000000000094d */ /* 0x002fea0003800000 */
[----:B------:R-:W-:Y:S02]  /*3560*/  SHF.L.U32 R2, R2, 0x1f, RZ ;  /* 0x0000001f02027819 */ /* 0x000fe400000006ff */
[----:B------:R-:W-:-:S07]  /*3570*/  MOV R0, UR7 ;  /* 0x0000000700007c02 */ /* 0x000fce0008000f00 */
.L_x_58:
[----:B-1----:R1:W2:Y:S02]  /*3580*/  SYNCS.PHASECHK.TRANS64.TRYWAIT P0, [R0+URZ+0xa0], R2 ;  /* 0x0000a002000075a7 */ /* 0x0022a400080011ff */
[----:B--2---:R-:W-:Y:S05]  /*3590*/  @!P0 NANOSLEEP.SYNCS 0x989680 ;  /* 0x009896800000895d */ /* 0x004fea0003900000 */
[----:B------:R-:W2:Y:S02]  /*35a0*/  @!P0 SYNCS.PHASECHK.TRANS64 P0, [R0+URZ+0xa0], R2 ;  /* 0x0000a002000085a7 */ /* 0x000ea400080010ff */
[----:B--2---:R-:W-:Y:S05]  /*35b0*/  @P0 EXIT ;  /* 0x000000000000094d */ /* 0x004fea0003800000 */
[----:B------:R-:W-:Y:S05]  /*35c0*/  BRA `(.L_x_58) ;  /* 0xfffffffc00ec7947 */ /* 0x000fea000383ffff */
.L_x_51:
[----:B------:R-:W-:Y:S05]  /*35d0*/  BRA.U UP4, `(.L_x_59) ;  /* 0x0000001504487547 */ /* 0x000fea000b800000 */
[----:B------:R-:W-:Y:S01]  /*35e0*/  UMOV UR4, 0x40 ;  /* 0x0000004000047882 */ /* 0x000fe20000000000 */
[----:B------:R-:W-:Y:S01]  /*35f0*/  NOP ;  /* 0x0000000000007918 */ /* 0x000fe20000000000 */
[----:B------:R-:W-:Y:S01]  /*3600*/  ULEA UR5, UR52, UR4, 0x18 ;  /* 0x0000000434057291 */ /* 0x000fe2000f8ec0ff */
[----:B------:R-:W-:Y:S02]  /*3610*/  UMOV UR6, 0x400 ;  /* 0x0000040000067882 */ /* 0x000fe40000000000 */
[----:B------:R-:W-:-:S06]  /*3620*/  ULEA UR6, UR52, UR6, 0x18 ;  /* 0x0000000634067291 */ /* 0x000fcc000f8ec0ff */
[----:B------:R-:W1:Y:S02]  /*3630*/  LDS.U8 R0, [UR5+0x1c] ;  /* 0x00001c05ff007984 */ /* 0x000e640008000000 */
[----:B-1----:R-:W-:-:S13]  /*3640*/  ISETP.NE.AND P0, PT, R0, RZ, PT ;  /* 0x000000ff0000720c */ /* 0x002fda0003f05270 */
[----:B------:R-:W-:Y:S05]  /*3650*/  @P0 BRA `(.L_x_60) ;  /* 0x0000000400080947 */ /* 0x000fea0003800000 */
[----:B------:R-:W-:Y:S02]  /*3660*/  UISETP.NE.U32.AND UP1, UPT, UR68, 0x1, UPT ;  /* 0x000000014400788c */ /* 0x000fe4000bf25070 */
[----:B------:R-:W-:-:S07]  /*3670*/  UIADD3 UR7, UPT, UPT, UR5, 0x8, URZ ;  /* 0x0000000805077890 */ /* 0x000fce000fffe0ff */
[----:B------:R-:W-:Y:S05]  /*3680*/  BRA.U !UP1, `(.L_x_61) ;  /* 0x00000001099c7547 */ /* 0x000fea000b800000 */
[----:B------:R-:W-:Y:S01]  /*3690*/  ELECT P0, URZ, PT ;  /* 0x0000000000ff782f */ /* 0x000fe20003800000 */
[----:B------:R-:W-:-:S12]  /*36a0*/  BSSY B0, `(.L_x_61) ;  /* 0x0000025000007945 */ /* 0x000fd80003800000 */
[----:B------:R-:W-:Y:S05]  /*36b0*/  @!P0 BRA `(.L_x_62) ;  /* 0x00000000008c8947 */ /* 0x000fea0003800000 */
[----:B------:R-:W-:-:S05]  /*36c0*/  UMOV UR4, 0x10 ;  /* 0x0000001000047882 */ /* 0x000fca0000000000 */
[----:B------:R-:W-:Y:S04]  /*36d0*/  DEPBAR.LE SB1, 0x36 ;  /* 0x00009d800000791a */ /* 0x000fe80000000000 */
[----:B------:R-:W1:Y:S02]  /*36e0*/  UTCATOMSWS.2CTA.FIND_AND_SET.ALIGN UP0, UR4, UR4 ;  /* 0x00000004000475e3 */ /* 0x000e640008200800 */
[----:B-1----:R-:W-:Y:S01]  /*36f0*/  MOV R10, UR4 ;  /* 0x00000004000a7c02 */ /* 0x002fe20008000f00 */
[----:B------:R-:W-:Y:S06]  /*3700*/  BRA.U UP0, `(.L_x_63) ;  /* 0x0000000100187547 */ /* 0x000fec000b800000 */
.L_x_64:
[----:B------:R-:W-:Y:S05]  /*3710*/  NANOSLEEP 0x64 ;  /* 0x000000640000795d */ /* 0x000fea0003800000 */
[----:B------:R-:W-:-:S05]  /*3720*/  UMOV UR4, 0x10 ;  /* 0x0000001000047882 */ /* 0x000fca0000000000 */
[----:B------:R-:W-:Y:S04]  /*3730*/  DEPBAR.LE SB1, 0x36 ;  /* 0x00009d800000791a */ /* 0x000fe80000000000 */
[----:B------:R-:W1:Y:S02]  /*3740*/  UTCATOMSWS.2CTA.FIND_AND_SET.ALIGN UP0, UR4, UR4 ;  /* 0x00000004000475e3 */ /* 0x000e640008200800 */
[----:B-1----:R-:W-:Y:S01]  /*3750*/  MOV R10, UR4 ;  /* 0x00000004000a7c02 */ /* 0x002fe20008000f00 */
[----:B------:R-:W-:Y:S05]  /*3760*/  BRA.U !UP0, `(.L_x_64) ;  /* 0xfffffffd08e87547 */ /* 0x000fea000b83ffff */
.L_x_63:
[----:B------:R-:W1:Y:S01]  /*3770*/  LDS R6, [UR5+0x10] ;  /* 0x00001005ff067984 */ /* 0x000e620008000800 */
[----:B------:R-:W-:Y:S01]  /*3780*/  IMAD.U32 R0, RZ, RZ, UR6 ;  /* 0x00000006ff007e24 */ /* 0x000fe2000f8e00ff */
[----:B------:R-:W-:-:S03]  /*3790*/  MOV R4, UR69 ;  /* 0x0000004500047c02 */ /* 0x000fc60008000f00 */
[----:B------:R-:W-:Y:S01]  /*37a0*/  VIADD R0, R0, 0x140 ;  /* 0x0000014000007836 */ /* 0x000fe20000000000 */
[----:B-1----:R-:W-:-:S04]  /*37b0*/  SHF.L.U32 R6, R6, 0x1f, RZ ;  /* 0x0000001f06067819 */ /* 0x002fc800000006ff */
[----:B------:R-:W1:Y:S02]  /*37c0*/  SYNCS.PHASECHK.TRANS64.TRYWAIT P0, [UR5+0x8], R6 ;  /* 0x00000806ff0075a7 */ /* 0x000e640008001105 */
[----:B-1----:R-:W-:Y:S05]  /*37d0*/  @P0 BRA `(.L_x_65) ;  /* 0x0000000000080947 */ /* 0x002fea0003800000 */
[----:B------:R-:W1:Y:S02]  /*37e0*/  SYNCS.PHASECHK.TRANS64.TRYWAIT P0, [UR5+0x8], R6 ;  /* 0x00000806ff0075a7 */ /* 0x000e640008001105 */
[----:B-1----:R-:W-:Y:S05]  /*37f0*/  @!P0 BRA `(.L_x_66) ;  /* 0x0000008c00448947 */ /* 0x002fea0003800000 */
.L_x_65:
[----:B------:R-:W-:Y:S01]  /*3800*/  PRMT R4, R4, 0x654, R0 ;  /* 0x0000065404047816 */ /* 0x000fe20000000000 */
[----:B------:R-:W-:Y:S01]  /*3810*/  HFMA2 R0, -RZ, RZ, 0, 5.9604644775390625e-08 ;  /* 0x00000001ff007431 */ /* 0x000fe200000001ff */
[----:B------:R-:W-:Y:S01]  /*3820*/  UPRMT UR4, UR69, 0x654, UR7 ;  /* 0x0000065445047896 */ /* 0x000fe20008000007 */
[----:B------:R-:W-:Y:S02]  /*3830*/  IMAD.MOV.U32 R8, RZ, RZ, 0xffff ;  /* 0x0000ffffff087424 */ /* 0x000fe400078e00ff */
[----:B-1----:R-:W-:Y:S02]  /*3840*/  IMAD.MOV.U32 R6, RZ, RZ, 0x4 ;  /* 0x00000004ff067424 */ /* 0x002fe400078e00ff */
[----:B------:R-:W-:Y:S01]  /*3850*/  IMAD.SHL.U32 R9, R10, 0x20, RZ ;  /* 0x000000200a097824 */ /* 0x000fe200078e00ff */
[----:B------:R-:W-:Y:S02]  /*3860*/  MOV R5, UR4 ;  /* 0x0000000400057c02 */ /* 0x000fe40008000f00 */
[-C--:B------:R-:W-:Y:S01]  /*3870*/  SHF.L.U32 R8, R8, R10.reuse, RZ ;  /* 0x0000000a08087219 */ /* 0x080fe200000006ff */
[----:B------:R1:W-:Y:S01]  /*3880*/  SYNCS.ARRIVE.TRANS64.RED RZ, [UR4], R6 ;  /* 0x00000006ffff79a7 */ /* 0x0003e20008000404 */
[----:B------:R-:W-:Y:S01]  /*3890*/  SHF.L.U32 R7, R0, R10, RZ ;  /* 0x0000000a00077219 */ /* 0x000fe200000006ff */
[----:B------:R1:W-:Y:S04]  /*38a0*/  STS [UR6+0x140], R9 ;  /* 0x00014009ff007988 */ /* 0x0003e80008000806 */
[----:B------:R1:W-:Y:S04]  /*38b0*/  STAS [R4.64], R10 ;  /* 0x0000000a04007dbd */ /* 0x0003e8000c0008ff */
[----:B------:R1:W-:Y:S04]  /*38c0*/  ATOMS.OR RZ, [UR5+0x14], R8 ;  /* 0x00001408ffff798c */ /* 0x0003e8000b000005 */
[----:B------:R1:W-:Y:S04]  /*38d0*/  ATOMS.OR RZ, [UR5+0x18], R7 ;  /* 0x00001807ffff798c */ /* 0x0003e8000b000005 */
[----:B------:R1:W-:Y:S02]  /*38e0*/  ATOMS.XOR RZ, [UR5+0x10], R0 ;  /* 0x00001000ffff798c */ /* 0x0003e4000b800005 */
.L_x_62:
[----:B------:R-:W-:Y:S05]  /*38f0*/  BSYNC B0 ;  /* 0x0000000000007941 */ /* 0x000fea0003800000 */
.L_x_61:
[----:B------:R-:W-:Y:S05]  /*3900*/  BRA.U UP1, `(.L_x_67) ;  /* 0x00000001016c7547 */ /* 0x000fea000b800000 */
[----:B------:R-:W-:-:S03]  /*3910*/  UMOV UR4, 0xffffffff ;  /* 0xffffffff00047882 */ /* 0x000fc60000000000 */
[----:B------:R-:W-:Y:S05]  /*3920*/  BRA.DIV UR4, `(.L_x_68) ;  /* 0x0000008e04107947 */ /* 0x000fea000b800000 */
[----:B------:R-:W-:-:S13]  /*3930*/  ELECT P0, URZ, PT ;  /* 0x0000000000ff782f */ /* 0x000fda0003800000 */
.L_x_206:
[----:B------:R-:W-:Y:S05]  /*3940*/  @!P0 BRA `(.L_x_67) ;  /* 0x00000000005c8947 */ /* 0x000fea0003800000 */
[----:B-1----:R-:W1:Y:S02]  /*3950*/  LDS R4, [UR5+0x10] ;  /* 0x00001005ff047984 */ /* 0x002e640008000800 */
[----:B-1----:R-:W-:-:S04]  /*3960*/  SHF.L.U32 R4, R4, 0x1f, RZ ;  /* 0x0000001f04047819 */ /* 0x002fc800000006ff */
[----:B------:R-:W1:Y:S02]  /*3970*/  SYNCS.PHASECHK.TRANS64.TRYWAIT P0, [UR5+0x8], R4 ;  /* 0x00000804ff0075a7 */ /* 0x000e640008001105 */
[----:B-1----:R-:W-:Y:S05]  /*3980*/  @P0 BRA `(.L_x_69) ;  /* 0x0000000000080947 */ /* 0x002fea0003800000 */
[----:B------:R-:W1:Y:S02]  /*3990*/  SYNCS.PHASECHK.TRANS64.TRYWAIT P0, [UR5+0x8], R4 ;  /* 0x00000804ff0075a7 */ /* 0x000e640008001105 */
[----:B-1----:R-:W-:Y:S05]  /*39a0*/  @!P0 BRA `(.L_x_70) ;  /* 0x0000008c00148947 */ /* 0x002fea0003800000 */
.L_x_69:
[----:B------:R-:W2:Y:S01]  /*39b0*/  LDS R6, [UR6+0x140] ;  /* 0x00014006ff067984 */ /* 0x000ea20008000800 */
[----:B-1----:R-:W-:Y:S02]  /*39c0*/  HFMA2 R0, -RZ, RZ, 0, 5.9604644775390625e-08 ;  /* 0x00000001ff007431 */ /* 0x002fe400000001ff */
[----:B------:R-:W-:Y:S01]  /*39d0*/  IMAD.MOV.U32 R4, RZ, RZ, 0xffff ;  /* 0x0000ffffff047424 */ /* 0x000fe200078e00ff */
[----:B------:R-:W-:Y:S01]  /*39e0*/  UPRMT UR4, UR69, 0x654, UR7 ;  /* 0x0000065445047896 */ /* 0x000fe20008000007 */
[----:B--2---:R-:W-:-:S03]  /*39f0*/  IMAD.SHL.U32 R5, R6, 0x20, RZ ;  /* 0x0000002006057824 */ /* 0x004fc600078e00ff */
[-C--:B------:R-:W-:Y:S02]  /*3a00*/  SHF.L.U32 R4, R4, R6.reuse, RZ ;  /* 0x0000000604047219 */ /* 0x080fe400000006ff */
[----:B------:R-:W-:Y:S01]  /*3a10*/  SHF.L.U32 R6, R0, R6, RZ ;  /* 0x0000000600067219 */ /* 0x000fe200000006ff */
[----:B------:R2:W-:Y:S04]  /*3a20*/  STS [UR6+0x140], R5 ;  /* 0x00014005ff007988 */ /* 0x0005e80008000806 */
[----:B------:R2:W-:Y:S04]  /*3a30*/  ATOMS.OR RZ, [UR5+0x14], R4 ;  /* 0x00001404ffff798c */ /* 0x0005e8000b000005 */
[----:B------:R2:W-:Y:S01]  /*3a40*/  ATOMS.OR RZ, [UR5+0x18], R6 ;  /* 0x00001806ffff798c */ /* 0x0005e2000b000005 */
[----:B------:R-:W-:Y:S03]  /*3a50*/  SYNCS.ARRIVE.TRANS64.RED.A1T0 RZ, [UR4], RZ ;  /* 0x000000ffffff79a7 */ /* 0x000fe60008100404 */
[----:B------:R2:W-:Y:S01]  /*3a60*/  ATOMS.XOR RZ, [UR5+0x10], R0 ;  /* 0x00001000ffff798c */ /* 0x0005e2000b800005 */
[----:B------:R-:W-:Y:S05]  /*3a70*/  BRA `(.L_x_67) ;  /* 0x0000000000107947 */ /* 0x000fea0003800000 */
.L_x_60:
[----:B------:R-:W-:Y:S02]  /*3a80*/  MOV R0, 0xffffffff ;  /* 0xffffffff00007802 */ /* 0x000fe40000000f00 */
[----:B------:R-:W-:-:S03]  /*3a90*/  MOV R4, 0x3ac0 ;  /* 0x00003ac000047802 */ /* 0x000fc60000000f00 */
[----:B------:R1:W-:Y:S04]  /*3aa0*/  STS [UR6+0x140], R0 ;  /* 0x00014000ff007988 */ /* 0x0003e80008000806 */
[----:B-1---5:R-:W-:Y:S05]  /*3ab0*/  CALL.REL.NOINC `($__internal_1_$__cuda_sm10x_tcgen05_guardrail_trap_phase_invalid_during_alloc) ;  /* 0x0000009400987944 */ /* 0x022fea0003c00000 */
.L_x_67:
[----:B------:R-:W-:Y:S05]  /*3ac0*/  WARPSYNC.ALL ;  /* 0x0000000000007948 */ /* 0x000fea0003800000 */
[----:B------:R-:W3:Y:S01]  /*3ad0*/  S2UR UR4, SR_CgaCtaId ;  /* 0x00000000000479c3 */ /* 0x000ee20000008800 */
[----:B------:R-:W-:Y:S01]  /*3ae0*/  UMOV UR41, 0x400 ;  /* 0x0000040000297882 */ /* 0x000fe20000000000 */
[----:B------:R-:W-:-:S06]  /*3af0*/  NOP ;  /* 0x0000000000007918 */ /* 0x000fcc0000000000 */
[----:B------:R-:W-:Y:S06]  /*3b00*/  BAR.ARV 0x6, 0xa0 ;  /* 0x0182800000007b1d */ /* 0x000fec0000002000 */
[----:B------:R-:W4:Y:S01]  /*3b10*/  LDCU UR6, c[0x0][0x38c] ;  /* 0x00007180ff0677ac */ /* 0x000f220008000800 */
[----:B------:R-:W-:Y:S01]  /*3b20*/  LOP3.LUT R3, R3, 0xffff, RZ, 0xc0, !PT ;  /* 0x0000ffff03037812 */ /* 0x000fe200078ec0ff */
[----:B-1----:R-:W-:Y:S01]  /*3b30*/  IMAD.MOV.U32 R9, RZ, RZ, 0x1 ;  /* 0x00000001ff097424 */ /* 0x002fe200078e00ff */
[----:B------:R-:W-:Y:S01]  /*3b40*/  LOP3.LUT R2, R2, 0xffff, RZ, 0xc0, !PT ;  /* 0x0000ffff02027812 */ /* 0x000fe200078ec0ff */
[----:B------:R-:W-:Y:S01]  /*3b50*/  IMAD.MOV.U32 R8, RZ, RZ, RZ ;  /* 0x000000ffff087224 */ /* 0x000fe200078e00ff */
[----:B------:R-:W-:Y:S01]  /*3b60*/  R2UR UR43, R3 ;  /* 0x00000000032b72ca */ /* 0x000fe200000e0000 */
[----:B------:R-:W-:Y:S01]  /*3b70*/  UMOV UR47, URZ ;  /* 0x000000ff002f7c82 */ /* 0x000fe20008000000 */
[----:B------:R-:W-:-:S02]  /*3b80*/  R2UR UR65, R2 ;  /* 0x00000000024172ca */ /* 0x000fc400000e0000 */
[----:B------:R-:W-:Y:S01]  /*3b90*/  CS2R R2, SRZ ;  /* 0x0000000000027805 */ /* 0x000fe2000001ff00 */
[----:B------:R-:W-:Y:S01]  /*3ba0*/  UMOV UR38, URZ ;  /* 0x000000ff00267c82 */ /* 0x000fe20008000000 */
[----:B---3--:R-:W-:Y:S01]  /*3bb0*/  ULEA UR41, UR4, UR41, 0x18 ;  /* 0x0000002904297291 */ /* 0x008fe2000f8ec0ff */
[----:B------:R-:W-:Y:S01]  /*3bc0*/  UMOV UR37, URZ ;  /* 0x000000ff00257c82 */ /* 0x000fe20008000000 */
[----:B------:R-:W-:Y:S02]  /*3bd0*/  UISETP.NE.AND UP3, UPT, UR68, URZ, UPT ;  /* 0x000000ff4400728c */ /* 0x000fe4000bf65270 */
[----:B------:R-:W-:Y:S02]  /*3be0*/  UIADD3 UR5, UPT, UPT, UR41, 0x8400, URZ ;  /* 0x0000840029057890 */ /* 0x000fe4000fffe0ff */
[----:B------:R-:W-:-:S03]  /*3bf0*/  UIADD3 UR4, UPT, UPT, UR41, 0x28400, URZ ;  /* 0x0002840029047890 */ /* 0x000fc6000fffe0ff */
[----:B--2---:R-:W1:Y:S01]  /*3c00*/  LDS R0, [UR41+0x140] ;  /* 0x00014029ff007984 */ /* 0x004e620008000800 */
[----:B----4-:R-:W-:Y:S02]  /*3c10*/  UIADD3 UR6, UPT, UPT, UR6, 0x3f, URZ ;  /* 0x0000003f06067890 */ /* 0x010fe4000fffe0ff */
[----:B------:R-:W-:Y:S02]  /*3c20*/  USHF.R.U32.HI UR5, URZ, 0x4, UR5 ;  /* 0x00000004ff057899 */ /* 0x000fe40008011605 */
[----:B------:R-:W-:Y:S02]  /*3c30*/  USHF.R.S32.HI UR64, URZ, 0x1f, UR6 ;  /* 0x0000001fff407899 */ /* 0x000fe40008011406 */
[----:B------:R-:W-:Y:S02]  /*3c40*/  USHF.R.U32.HI UR4, URZ, 0x4, UR4 ;  /* 0x00000004ff047899 */ /* 0x000fe40008011604 */
[----:B------:R-:W-:Y:S02]  /*3c50*/  ULEA.HI UR64, UR64, UR6, URZ, 0x6 ;  /* 0x0000000640407291 */ /* 0x000fe4000f8f30ff */
[----:B------:R-:W-:-:S02]  /*3c60*/  ULOP3.LUT UR5, UR5, 0x3fff, URZ, 0xc0, !UPT ;  /* 0x00003fff05057892 */ /* 0x000fc4000f8ec0ff */
[----:B------:R-:W-:Y:S02]  /*3c70*/  USHF.R.S32.HI UR64, URZ, 0x6, UR64 ;  /* 0x00000006ff407899 */ /* 0x000fe40008011440 */
[----:B------:R-:W-:Y:S02]  /*3c80*/  ULOP3.LUT UR45, UR4, 0x3fff, URZ, 0xc0, !UPT ;  /* 0x00003fff042d7892 */ /* 0x000fe4000f8ec0ff */
[----:B------:R-:W-:Y:S01]  /*3c90*/  UISETP.LT.AND UP0, UPT, UR64, 0x1, UPT ;  /* 0x000000014000788c */ /* 0x000fe2000bf01270 */
[----:B------:R-:W-:Y:S01]  /*3ca0*/  UMOV UR62, 0x0 ;  /* 0x00000000003e7882 */ /* 0x000fe20000000000 */
        /* <DEDUP_REMOVED lines=9> */
[----:B------:R-:W-:-:S02]  /*3d40*/  ULOP3.LUT UR44, UR5, 0x10000, URZ, 0xfc, !UPT ;  /* 0x00010000052c7892 */ /* 0x000fc4000f8efcff */
[----:B------:R-:W-:Y:S02]  /*3d50*/  ULOP3.LUT UR45, UR45, 0x10000, URZ, 0xfc, !UPT ;  /* 0x000100002d2d7892 */ /* 0x000fe4000f8efcff */
[----:B------:R-:W-:Y:S01]  /*3d60*/  USEL UR66, UR64, 0x1, !UP0 ;  /* 0x0000000140427887 */ /* 0x000fe2000c000000 */
[----:B------:R-:W-:Y:S01]  /*3d70*/  UMOV UR52, 0x0 ;  /* 0x0000000000347882 */ /* 0x000fe20000000000 */
[----:B------:R-:W-:Y:S01]  /*3d80*/  UMOV UR53, 0x10200910 ;  /* 0x1020091000357882 */ /* 0x000fe20000000000 */
[----:B------:R-:W-:Y:S01]  /*3d90*/  UMOV UR50, 0x0 ;  /* 0x0000000000327882 */ /* 0x000fe20000000000 */
[----:B------:R-:W-:Y:S01]  /*3da0*/  UMOV UR51, 0x10200910 ;  /* 0x1020091000337882 */ /* 0x000fe20000000000 */
[----:B------:R-:W-:Y:S01]  /*3db0*/  UMOV UR48, 0x0 ;  /* 0x0000000000307882 */ /* 0x000fe20000000000 */
[----:B-1----:R-:W-:Y:S01]  /*3dc0*/  R2UR UR67, R0 ;  /* 0x00000000004372ca */ /* 0x002fe200000e0000 */
[----:B------:R-:W-:-:S14]  /*3dd0*/  UMOV UR49, 0x10200910 ;  /* 0x1020091000317882 */ /* 0x000fdc0000000000 */
.L_x_78:
[C---:B------:R-:W-:Y:S02]  /*3de0*/  LEA R0, R8.reuse, UR41, 0x3 ;  /* 0x0000002908007c11 */ /* 0x040fe4000f8e18ff */
[----:B------:R-:W-:Y:S02]  /*3df0*/  SHF.L.U32 R4, R3, 0x1f, RZ ;  /* 0x0000001f03047819 */ /* 0x000fe400000006ff */
[----:B------:R-:W-:Y:S02]  /*3e00*/  LEA R5, R8, UR41, 0x4 ;  /* 0x0000002908057c11 */ /* 0x000fe4000f8e20ff */
[----:B------:R-:W1:Y:S02]  /*3e10*/  SYNCS.PHASECHK.TRANS64.TRYWAIT P0, [R0+URZ+0x90], R4 ;  /* 0x00009004000075a7 */ /* 0x000e6400080011ff */
[----:B-1-3--:R-:W-:Y:S05]  /*3e20*/  @!P0 BRA `(.L_x_71) ;  /* 0x00000088000c8947 */ /* 0x00afea0003800000 */
.L_x_207:
[----:B-1----:R-:W1:Y:S01]  /*3e30*/  LDS.128 R4, [R5+0x120] ;  /* 0x0001200005047984 */ /* 0x002e620000000c00 */
[----:B------:R-:W-:Y:S02]  /*3e40*/  VIADD R0, R0, 0xa0 ;  /* 0x000000a000007836 */ /* 0x000fe40000000000 */
[----:B------:R-:W-:Y:S01]  /*3e50*/  VIADD R8, R8, 0x1 ;  /* 0x0000000108087836 */ /* 0x000fe20000000000 */
[----:B------:R-:W-:Y:S01]  /*3e60*/  @!PT LDS RZ, [RZ] ;  /* 0x00000000fffff984 */ /* 0x000fe20000000800 */
[----:B------:R-:W-:Y:S01]  /*3e70*/  @!PT LDS RZ, [RZ] ;  /* 0x00000000fffff984 */ /* 0x000fe20000000800 */
[----:B------:R-:W-:Y:S01]  /*3e80*/  @!PT LDS RZ, [RZ] ;  /* 0x00000000fffff984 */ /* 0x000fe20000000800 */
[----:B------:R-:W-:Y:S01]  /*3e90*/  @!PT LDS RZ, [RZ] ;  /* 0x00000000fffff984 */ /* 0x000fe20000000800 */
[----:B------:R2:W-:Y:S06]  /*3ea0*/  MEMBAR.ALL.CTA ;  /* 0x0000000000007992 */ /* 0x0005ec0000008000 */
[----:B--2---:R-:W2:Y:S01]  /*3eb0*/  FENCE.VIEW.ASYNC.S ;  /* 0x00000000000073c6 */ /* 0x004ea20000000000 */
[----:B------:R-:W-:-:S04]  /*3ec0*/  PRMT R0, RZ, 0x654, R0 ;  /* 0x00000654ff007816 */ /* 0x000fc80000000000 */
[----:B--2---:R2:W-:Y:S01]  /*3ed0*/  SYNCS.ARRIVE.TRANS64.RED.A1T0 RZ, [R0+URZ], RZ ;  /* 0x000000ff00ff79a7 */ /* 0x0045e200081004ff */
[----:B-1----:R-:W-:Y:S01]  /*3ee0*/  LOP3.LUT P1, RZ, R6, 0x1, RZ, 0xc0, !PT ;  /* 0x0000000106ff7812 */ /* 0x002fe2000782c0ff */
[----:B--2---:R-:W-:-:S12]  /*3ef0*/  BRA.U UP3, `(.L_x_72) ;  /* 0x0000000503587547 */ /* 0x004fd8000b800000 */
[----:B------:R-:W1:Y:S01]  /*3f00*/  LDCU UR4, c[0x0][0x38c] ;  /* 0x00007180ff0477ac */ /* 0x000e620008000800 */
[----:B------:R-:W-:Y:S02]  /*3f10*/  PLOP3.LUT P2, PT, PT, PT, PT, 0x80, 0x8 ;  /* 0x000000000008781c */ /* 0x000fe40003f4f070 */
[----:B------:R-:W-:Y:S01]  /*3f20*/  SHF.L.U32 R4, R9, 0x1f, RZ ;  /* 0x0000001f09047819 */ /* 0x000fe200000006ff */
[----:B------:R-:W-:Y:S02]  /*3f30*/  ULEA UR46, UR47, UR41, 0x3 ;  /* 0x000000292f2e7291 */ /* 0x000fe4000f8e18ff */
[----:B------:R-:W-:Y:S02]  /*3f40*/  ULEA UR36, UR47, UR67, 0x7 ;  /* 0x000000432f247291 */ /* 0x000fe4000f8e38ff */
[----:B-1----:R-:W-:-:S06]  /*3f50*/  UISETP.GE.AND UP0, UPT, UR4, 0x1, UPT ;  /* 0x000000010400788c */ /* 0x002fcc000bf06270 */
[----:B------:R-:W-:-:S05]  /*3f60*/  PLOP3.LUT P0, PT, PT, PT, UP0, 0x80, 0x8 ;  /* 0x000000000008781c */ /* 0x000fca0003f0f008 */
[----:B------:R-:W-:-:S08]  /*3f70*/  @UP0 ULEA UR4, UR38, UR41, 0x3 ;  /* 0x0000002926040291 */ /* 0x000fd0000f8e18ff */
[----:B------:R-:W-:-:S04]  /*3f80*/  @P0 SHF.L.U32 R0, R2, 0x1f, RZ ;  /* 0x0000001f02000819 */ /* 0x000fc800000006ff */
[----:B------:R1:W2:Y:S01]  /*3f90*/  @P0 SYNCS.PHASECHK.TRANS64.TRYWAIT P2, [UR4], R0 ;  /* 0x00000000ff0005a7 */ /* 0x0002a20008041104 */
[----:B------:R-:W3:Y:S02]  /*3fa0*/  SYNCS.PHASECHK.TRANS64.TRYWAIT P0, [UR46+0xd0], R4 ;  /* 0x0000d004ff0075a7 */ /* 0x000ee4000800112e */
[----:B-123--:R-:W-:Y:S05]  /*3fb0*/  @!P0 BRA `(.L_x_73) ;  /* 0x0000008400bc8947 */ /* 0x00efea0003800000 */
.L_x_209:
[----:B------:R-:W-:Y:S01]  /*3fc0*/  UMOV UR42, UR37 ;  /* 0x00000025002a7c82 */ /* 0x000fe20008000000 */
[----:B------:R-:W-:Y:S05]  /*3fd0*/  BRA.U !UP0, `(.L_x_74) ;  /* 0x0000000508107547 */ /* 0x000fea000b800000 */
[----:B------:R-:W-:Y:S02]  /*3fe0*/  UIADD3 UR42, UPT, UPT, UR66, UR37, URZ ;  /* 0x00000025422a7290 */ /* 0x000fe4000fffe0ff */
[----:B------:R-:W-:Y:S01]  /*3ff0*/  UPLOP3.LUT UP2, UPT, UPT, UPT, UPT, 0x40, 0x4 ;  /* 0x000000000004789c */ /* 0x000fe20003f4e870 */
[----:B------:R-:W-:Y:S01]  /*4000*/  UMOV UR39, UR64 ;  /* 0x0000004000277c82 */ /* 0x000fe20008000000 */
[----:B------:R-:W-:-:S09]  /*4010*/  UMOV UR5, UR38 ;  /* 0x0000002600057c82 */ /* 0x000fd20008000000 */
.L_x_77:
[----:B------:R-:W-:Y:S01]  /*4020*/  ULEA UR7, UR5, UR41, 0x3 ;  /* 0x0000002905077291 */ /* 0x000fe2000f8e18ff */
[----:B--23--:R-:W-:Y:S11]  /*4030*/  @P2 BRA `(.L_x_75) ;  /* 0x00000000000c2947 */ /* 0x00cff60003800000 */
[----:B-1----:R-:W-:Y:S04]  /*4040*/  SHF.L.U32 R4, R2, 0x1f, RZ ;  /* 0x0000001f02047819 */ /* 0x002fe800000006ff */
[----:B------:R-:W1:Y:S02]  /*4050*/  SYNCS.PHASECHK.TRANS64.TRYWAIT P0, [UR7], R4 ;  /* 0x00000004ff0075a7 */ /* 0x000e640008001107 */
[----:B-1----:R-:W-:Y:S05]  /*4060*/  @!P0 BRA `(.L_x_76) ;  /* 0x0000008400a88947 */ /* 0x002fea0003800000 */
.L_x_75:
[----:B------:R-:W-:Y:S01]  /*4070*/  UISETP.NE.AND UP0, UPT, UR39, 0x1, UPT ;  /* 0x000000012700788c */ /* 0x000fe2000bf05270 */
[----:B------:R-:W-:Y:S01]  /*4080*/  PLOP3.LUT P2, PT, PT, PT, PT, 0x80, 0x8 ;  /* 0x000000000008781c */ /* 0x000fe20003f4f070 */
[----:B------:R-:W-:Y:S02]  /*4090*/  UIADD3 UR4, UPT, UPT, UR5, 0x1, URZ ;  /* 0x0000000105047890 */ /* 0x000fe4000fffe0ff */
[----:B------:R-:W-:Y:S02]  /*40a0*/  UIADD3 UR40, UPT, UPT, UR7, 0x20, URZ ;  /* 0x0000002007287890 */ /* 0x000fe4000fffe0ff */
[----:B------:R-:W-:Y:S01]  /*40b0*/  UISETP.NE.AND UP1, UPT, UR4, 0x4, UPT ;  /* 0x000000040400788c */ /* 0x000fe2000bf25270 */
[----:B------:R-:W-:Y:S01]  /*40c0*/  PLOP3.LUT P0, PT, PT, PT, UP0, 0x80, 0x8 ;  /* 0x000000000008781c */ /* 0x000fe20003f0f008 */
[----:B------:R-:W-:Y:S02]  /*40d0*/  UIADD3 UR37, UPT, UPT, UR37, 0x1, URZ ;  /* 0x0000000125257890 */ /* 0x000fe4000fffe0ff */
[----:B------:R-:W-:Y:S02]  /*40e0*/  USEL UR6, URZ, 0x1, UP1 ;  /* 0x00000001ff067887 */ /* 0x000fe40008800000 */
[----:B------:R-:W-:Y:S02]  /*40f0*/  USEL UR38, UR4, URZ, UP1 ;  /* 0x000000ff04267287 */ /* 0x000fe40008800000 */
[----:B------:R-:W-:Y:S02]  /*4100*/  UIADD3 UR39, UPT, UPT, UR39, -0x1, URZ ;  /* 0xffffffff27277890 */ /* 0x000fe4000fffe0ff */
[----:B------:R-:W-:Y:S01]  /*4110*/  @UP0 ULEA UR4, UR38, UR41, 0x3 ;  /* 0x0000002926040291 */ /* 0x000fe2000f8e18ff */
[----:B------:R-:W-:Y:S01]  /*4120*/  LOP3.LUT R2, R2, UR6, RZ, 0x3c, !PT ;  /* 0x0000000602027c12 */ /* 0x000fe2000f8e3cff */
[----:B------:R-:W-:Y:S02]  /*4130*/  ULEA UR6, UR5, UR45, 0xa ;  /* 0x0000002d05067291 */ /* 0x000fe4000f8e50ff */
[----:B------:R-:W-:Y:S01]  /*4140*/  UISETP.NE.AND UP0, UPT, UR37, UR42, UPT ;  /* 0x0000002a2500728c */ /* 0x000fe2000bf05270 */
[----:B-1----:R-:W-:Y:S01]  /*4150*/  @P0 SHF.L.U32 R0, R2, 0x1f, RZ ;  /* 0x0000001f02000819 */ /* 0x002fe200000006ff */
[----:B------:R-:W-:Y:S02]  /*4160*/  UIADD3 UR34, UPT, UPT, UR6, 0x2, URZ ;  /* 0x0000000206227890 */ /* 0x000fe4000fffe0ff */
[----:B------:R-:W-:Y:S01]  /*4170*/  UIADD3 UR30, UPT, UPT, UR6, 0x4, URZ ;  /* 0x00000004061e7890 */ /* 0x000fe2000fffe0ff */
[----:B------:R2:W3:Y:S01]  /*4180*/  @P0 SYNCS.PHASECHK.TRANS64.TRYWAIT P2, [UR4], R0 ;  /* 0x00000000ff0005a7 */ /* 0x0004e20008041104 */
[----:B------:R-:W-:Y:S02]  /*4190*/  ULEA UR4, UR5, UR44, 0xb ;  /* 0x0000002c05047291 */ /* 0x000fe4000f8e58ff */
[----:B------:R-:W-:Y:S02]  /*41a0*/  UIADD3 UR26, UPT, UPT, UR6, 0x6, URZ ;  /* 0x00000006061a7890 */ /* 0x000fe4000fffe0ff */
        /* <DEDUP_REMOVED lines=10> */
[----:B------:R-:W-:Y:S01]  /*4250*/  UIADD3 UR8, UPT, UPT, UR4, 0x406, URZ ;  /* 0x0000040604087890 */ /* 0x000fe2000fffe0ff */
[----:B------:R-:W-:Y:S01]  /*4260*/  UMOV UR7, 0x40004040 ;  /* 0x4000404000077882 */ /* 0x000fe20000000000 */
[----:B------:R-:W-:Y:S01]  /*4270*/  UMOV UR5, 0x40004040 ;  /* 0x4000404000057882 */ /* 0x000fe20000000000 */
[----:B------:R-:W-:Y:S01]  /*4280*/  UMOV UR35, 0x40004040 ;  /* 0x4000404000237882 */ /* 0x000fe20000000000 */
[----:B------:R1:W-:Y:S01]  /*4290*/  UTCHMMA.2CTA gdesc[UR4], gdesc[UR6], tmem[UR36], tmem[UR62], idesc[UR63], UP2 ;  /* 0x00ff3e06040075ea */ /* 0x0003e20009200024 */
[----:B------:R-:W-:Y:S01]  /*42a0*/  UPLOP3.LUT UP2, UPT, UPT, UPT, UPT, 0x80, 0x8 ;  /* 0x000000000008789c */ /* 0x000fe20003f4f070 */
[----:B------:R-:W-:Y:S01]  /*42b0*/  UMOV UR33, 0x40004040 ;  /* 0x4000404000217882 */ /* 0x000fe20000000000 */
[----:B------:R-:W-:Y:S01]  /*42c0*/  UMOV UR31, 0x40004040 ;  /* 0x40004040001f7882 */ /* 0x000fe20000000000 */
[----:B------:R2:W-:Y:S01]  /*42d0*/  UTCHMMA.2CTA gdesc[UR32], gdesc[UR34], tmem[UR36], tmem[UR60], idesc[UR61], UPT ;  /* 0x00ff3c22200075ea */ /* 0x0005e2000ba00024 */
        /* <DEDUP_REMOVED lines=14> */
[----:B------:R-:W-:Y:S01]  /*43c0*/  UMOV UR9, 0x40004040 ;  /* 0x4000404000097882 */ /* 0x000fe20000000000 */
[----:B------:R2:W-:Y:S01]  /*43d0*/  UTCHMMA.2CTA gdesc[UR12], gdesc[UR14], tmem[UR36], tmem[UR50], idesc[UR51], UPT ;  /* 0x00ff320e0c0075ea */ /* 0x0005e2000ba00024 */
[----:B------:R2:W-:Y:S01]  /*43e0*/  UTCHMMA.2CTA gdesc[UR8], gdesc[UR10], tmem[UR36], tmem[UR48], idesc[UR49], UPT ;  /* 0x00ff300a080075ea */ /* 0x0005e2000ba00024 */
[----:B------:R2:W-:Y:S01]  /*43f0*/  UTCBAR.2CTA.MULTICAST [UR40], URZ, UR43 ;  /* 0x000000ff280073e9 */ /* 0x0005e2000820082b */
[----:B-1----:R-:W-:Y:S01]  /*4400*/  UMOV UR5, UR38 ;  /* 0x0000002600057c82 */ /* 0x002fe20008000000 */
[----:B------:R-:W-:Y:S05]  /*4410*/  BRA.U UP0, `(.L_x_77) ;  /* 0xfffffffd00007547 */ /* 0x000fea000b83ffff */
.L_x_74:
[----:B------:R-:W-:Y:S01]  /*4420*/  UIADD3 UR4, UPT, UPT, UR46, 0xb0, URZ ;  /* 0x000000b02e047890 */ /* 0x000fe2000fffe0ff */
[----:B------:R-:W-:-:S08]  /*4430*/  UMOV UR37, UR42 ;  /* 0x0000002a00257c82 */ /* 0x000fd00008000000 */
[----:B------:R4:W-:Y:S01]  /*4440*/  UTCBAR.2CTA.MULTICAST [UR4], URZ, UR65 ;  /* 0x000000ff040073e9 */ /* 0x0009e20008200841 */
[----:B------:R-:W-:Y:S02]  /*4450*/  NOP ;  /* 0x0000000000007918 */ /* 0x000fe40000000000 */
.L_x_72:
[----:B----4-:R-:W-:Y:S01]  /*4460*/  UIADD3 UR4, UPT, UPT, UR47, 0x1, URZ ;  /* 0x000000012f047890 */ /* 0x010fe2000fffe0ff */
[----:B------:R-:W-:-:S03]  /*4470*/  ISETP.NE.AND P0, PT, R8, 0x2, PT ;  /* 0x000000020800780c */ /* 0x000fc60003f05270 */
[----:B------:R-:W-:Y:S01]  /*4480*/  UISETP.NE.AND UP0, UPT, UR4, 0x4, UPT ;  /* 0x000000040400788c */ /* 0x000fe2000bf05270 */
[----:B-12---:R-:W-:Y:S02]  /*4490*/  SEL R0, RZ, 0x1, P0 ;  /* 0x00000001ff007807 */ /* 0x006fe40000000000 */
[----:B------:R-:W-:Y:S01]  /*44a0*/  SEL R8, R8, RZ, P0 ;  /* 0x000000ff08087207 */ /* 0x000fe20000000000 */
[----:B------:R-:W-:Y:S01]  /*44b0*/  USEL UR5, URZ, 0x1, UP0 ;  /* 0x00000001ff057887 */ /* 0x000fe20008000000 */
[----:B------:R-:W-:Y:S01]  /*44c0*/  LOP3.LUT R3, R3, R0, RZ, 0x3c, !PT ;  /* 0x0000000003037212 */ /* 0x000fe200078e3cff */
[----:B------:R-:W-:-:S04]  /*44d0*/  USEL UR47, UR4, URZ, UP0 ;  /* 0x000000ff042f7287 */ /* 0x000fc80008000000 */
[----:B------:R-:W-:Y:S01]  /*44e0*/  LOP3.LUT R9, R9, UR5, RZ, 0x3c, !PT ;  /* 0x0000000509097c12 */ /* 0x000fe2000f8e3cff */
[----:B------:R-:W-:Y:S07]  /*44f0*/  @P1 BRA `(.L_x_78) ;  /* 0xfffffff800381947 */ /* 0x000fee000383ffff */
[----:B------:R-:W1:Y:S01]  /*4500*/  S2UR UR8, SR_CgaCtaId ;  /* 0x00000000000879c3 */ /* 0x000e620000008800 */
[----:B------:R-:W-:Y:S01]  /*4510*/  ELECT P0, URZ, PT ;  /* 0x0000000000ff782f */ /* 0x000fe20003800000 */
[----:B------:R-:W-:Y:S01]  /*4520*/  HFMA2 R0, -RZ, RZ, 0, 5.9604644775390625e-08 ;  /* 0x00000001ff007431 */ /* 0x000fe200000001ff */
[----:B------:R-:W-:-:S05]  /*4530*/  UMOV UR4, 0x40 ;  /* 0x0000004000047882 */ /* 0x000fca0000000000 */
[----:B------:R-:W-:Y:S01]  /*4540*/  UVIRTCOUNT.DEALLOC.SMPOOL 0x80 ;  /* 0x000000800000784c */ /* 0x000fe20000000000 */
[----:B------:R-:W-:Y:S02]  /*4550*/  UISETP.NE.AND UP1, UPT, UR68, URZ, UPT ;  /* 0x000000ff4400728c */ /* 0x000fe4000bf25270 */
[----:B-1----:R-:W-:-:S09]  /*4560*/  ULEA UR8, UR8, UR4, 0x18 ;  /* 0x0000000408087291 */ /* 0x002fd2000f8ec0ff */
[----:B------:R1:W-:Y:S01]  /*4570*/  @P0 STS.U8 [UR8+0x1c], R0 ;  /* 0x00001c00ff000988 */ /* 0x0003e20008000008 */
[----:B------:R-:W-:Y:S05]  /*4580*/  BRA.U UP1, `(.L_x_79) ;  /* 0x0000000101a07547 */ /* 0x000fea000b800000 */
[----:B------:R-:W-:Y:S01]  /*4590*/  UIADD3 UR7, UPT, UPT, UR41, 0xd0, URZ ;  /* 0x000000d029077890 */ /* 0x000fe2000fffe0ff */
[----:B------:R-:W-:-:S03]  /*45a0*/  SHF.L.U32 R2, R9, 0x1f, RZ ;  /* 0x0000001f09027819 */ /* 0x000fc600000006ff */
[----:B------:R-:W-:-:S09]  /*45b0*/  ULEA UR4, UR47, UR7, 0x3 ;  /* 0x000000072f047291 */ /* 0x000fd2000f8e18ff */
[----:B------:R-:W2:Y:S02]  /*45c0*/  SYNCS.PHASECHK.TRANS64.TRYWAIT P0, [UR4], R2 ;  /* 0x00000002ff0075a7 */ /* 0x000ea40008001104 */
[----:B--2---:R-:W-:Y:S05]  /*45d0*/  @!P0 BRA `(.L_x_80) ;  /* 0x0000008000648947 */ /* 0x004fea0003800000 */
.L_x_212:
        /* <DEDUP_REMOVED lines=9> */
.L_x_214:
        /* <DEDUP_REMOVED lines=9> */
.L_x_216:
[----:B------:R-:W-:-:S04]  /*4700*/  UIADD3 UR4, UPT, UPT, UR4, 0x1, URZ ;  /* 0x0000000104047890 */ /* 0x000fc8000fffe0ff */
[----:B------:R-:W-:-:S04]  /*4710*/  UISETP.NE.AND UP0, UPT, UR4, 0x4, UPT ;  /* 0x000000040400788c */ /* 0x000fc8000bf05270 */
[----:B------:R-:W-:Y:S02]  /*4720*/  USEL UR5, URZ, 0x1, UP0 ;  /* 0x00000001ff057887 */ /* 0x000fe40008000000 */
[----:B------:R-:W-:-:S04]  /*4730*/  USEL UR4, UR4, URZ, UP0 ;  /* 0x000000ff04047287 */ /* 0x000fc80008000000 */
[----:B------:R-:W-:Y:S01]  /*4740*/  ULEA UR4, UR4, UR7, 0x3 ;  /* 0x0000000704047291 */ /* 0x000fe2000f8e18ff */
[----:B------:R-:W-:-:S04]  /*4750*/  LOP3.LUT R2, R2, UR5, RZ, 0x3c, !PT ;  /* 0x0000000502027c12 */ /* 0x000fc8000f8e3cff */
[----:B------:R-:W-:Y:S01]  /*4760*/  SHF.L.U32 R2, R2, 0x1f, RZ ;  /* 0x0000001f02027819 */ /* 0x000fe200000006ff */
[----:B-1----:R-:W-:-:S04]  /*4770*/  IMAD.U32 R0, RZ, RZ, UR4 ;  /* 0x00000004ff007e24 */ /* 0x002fc8000f8e00ff */
[----:B------:R1:W2:Y:S03]  /*4780*/  SYNCS.PHASECHK.TRANS64.TRYWAIT P0, [R0+URZ], R2 ;  /* 0x00000002000075a7 */ /* 0x0002a600080011ff */
[----:B--2---:R-:W-:Y:S05]  /*4790*/  @!P0 NANOSLEEP.SYNCS 0x989680 ;  /* 0x009896800000895d */ /* 0x004fea0003900000 */
[----:B------:R-:W2:Y:S02]  /*47a0*/  @!P0 SYNCS.PHASECHK.TRANS64 P0, [R0+URZ], R2 ;  /* 0x00000002000085a7 */ /* 0x000ea400080010ff */
[----:B--2---:R-:W-:Y:S05]  /*47b0*/  @P0 BRA `(.L_x_83) ;  /* 0x0000000000200947 */ /* 0x004fea0003800000 */
.L_x_84:
[----:B--2---:R2:W4:Y:S02]  /*47c0*/  SYNCS.PHASECHK.TRANS64.TRYWAIT P0, [R0+URZ], R2 ;  /* 0x00000002000075a7 */ /* 0x00452400080011ff */
[----:B----4-:R-:W-:Y:S05]  /*47d0*/  @!P0 NANOSLEEP.SYNCS 0x989680 ;  /* 0x009896800000895d */ /* 0x010fea0003900000 */
[----:B------:R-:W4:Y:S02]  /*47e0*/  @!P0 SYNCS.PHASECHK.TRANS64 P0, [R0+URZ], R2 ;  /* 0x00000002000085a7 */ /* 0x000f2400080010ff */
[----:B----4-:R-:W-:Y:S05]  /*47f0*/  @!P0 BRA `(.L_x_84) ;  /* 0xfffffffc00f08947 */ /* 0x010fea000383ffff */
[----:B------:R-:W-:Y:S05]  /*4800*/  BRA `(.L_x_83) ;  /* 0x00000000000c7947 */ /* 0x000fea0003800000 */
.L_x_79:
[----:B------:R-:W-:-:S04]  /*4810*/  UIADD3 UR4, UPT, UPT, UR41, 0x110, URZ ;  /* 0x0000011029047890 */ /* 0x000fc8000fffe0ff */
[----:B------:R-:W-:-:S09]  /*4820*/  UPRMT UR4, UR69, 0x654, UR4 ;  /* 0x0000065445047896 */ /* 0x000fd20008000004 */
[----:B------:R-:W-:Y:S03]  /*4830*/  SYNCS.ARRIVE.TRANS64.RED.A1T0 RZ, [UR4], RZ ;  /* 0x000000ffffff79a7 */ /* 0x000fe60008100404 */
.L_x_83:
[----:B-12---:R-:W-:Y:S01]  /*4840*/  SHF.L.U32 R2, RZ, 0x1f, RZ ;  /* 0x0000001fff027819 */ /* 0x006fe200000006ff */
[----:B------:R-:W-:Y:S01]  /*4850*/  UIADD3 UR4, UPT, UPT, UR41, 0x110, URZ ;  /* 0x0000011029047890 */ /* 0x000fe2000fffe0ff */
[----:B------:R-:W-:Y:S02]  /*4860*/  PLOP3.LUT P0, PT, PT, PT, UP1, 0x80, 0x8 ;  /* 0x000000000008781c */ /* 0x000fe40003f0f018 */
[----:B------:R-:W1:Y:S02]  /*4870*/  SYNCS.PHASECHK.TRANS64.TRYWAIT P1, [UR41+0x110], R2 ;  /* 0x00011002ff0075a7 */ /* 0x000e640008021129 */
[----:B-1----:R-:W-:Y:S09]  /*4880*/  @!P1 BRA `(.L_x_85) ;  /* 0x0000008000009947 */ /* 0x002ff20003800000 */
.L_x_218:
[----:B------:R-:W-:Y:S01]  /*4890*/  @!UP1 UPRMT UR4, UR69, 0x654, UR4 ;  /* 0x0000065445049896 */ /* 0x000fe20008000004 */
[----:B------:R-:W-:Y:S01]  /*48a0*/  UMOV UR5, 0xffff ;  /* 0x0000ffff00057882 */ /* 0x000fe20000000000 */
[----:B------:R-:W-:-:S07]  /*48b0*/  UMOV UR6, 0x1 ;  /* 0x0000000100067882 */ /* 0x000fce0000000000 */
[----:B------:R-:W-:Y:S01]  /*48c0*/  @!P0 SYNCS.ARRIVE.TRANS64.RED.A1T0 RZ, [UR4], RZ ;  /* 0x000000ffffff89a7 */ /* 0x000fe20008100404 */
[----:B------:R-:W-:Y:S01]  /*48d0*/  NOP ;  /* 0x0000000000007918 */ /* 0x000fe20000000000 */
[----:B-1----:R-:W1:Y:S01]  /*48e0*/  LDS R0, [UR8+0x14] ;  /* 0x00001408ff007984 */ /* 0x002e620008000800 */
[----:B------:R-:W-:-:S04]  /*48f0*/  ULOP3.LUT UR4, UR67, 0xffff, URZ, 0xc0, !UPT ;  /* 0x0000ffff43047892 */ /* 0x000fc8000f8ec0ff */
[----:B------:R-:W-:-:S04]  /*4900*/  USHF.R.U32.HI UR4, URZ, 0x5, UR4 ;  /* 0x00000005ff047899 */ /* 0x000fc80008011604 */
[----:B------:R-:W-:Y:S02]  /*4910*/  USHF.L.U32 UR5, UR5, UR4, URZ ;  /* 0x0000000405057299 */ /* 0x000fe400080006ff */
[----:B------:R-:W-:-:S04]  /*4920*/  USHF.L.U32 UR4, UR6, UR4, URZ ;  /* 0x0000000406047299 */ /* 0x000fc800080006ff */
[----:B-1----:R-:W-:-:S04]  /*4930*/  LOP3.LUT R0, R0, UR5, RZ, 0xc0, !PT ;  /* 0x0000000500007c12 */ /* 0x002fc8000f8ec0ff */
[----:B------:R-:W-:-:S13]  /*4940*/  ISETP.NE.AND P0, PT, R0, UR5, PT ;  /* 0x0000000500007c0c */ /* 0x000fda000bf05270 */
[----:B------:R-:W-:Y:S05]  /*4950*/  @P0 BRA `(.L_x_86) ;  /* 0x0000000000580947 */ /* 0x000fea0003800000 */
[----:B------:R-:W1:Y:S02]  /*4960*/  LDS R0, [UR8+0x18] ;  /* 0x00001808ff007984 */ /* 0x000e640008000800 */
[----:B-1----:R-:W-:-:S04]  /*4970*/  LOP3.LUT R0, R0, UR4, RZ, 0xc0, !PT ;  /* 0x0000000400007c12 */ /* 0x002fc8000f8ec0ff */
[----:B------:R-:W-:-:S13]  /*4980*/  ISETP.NE.AND P0, PT, R0, UR4, PT ;  /* 0x0000000400007c0c */ /* 0x000fda000bf05270 */
[----:B------:R-:W-:Y:S05]  /*4990*/  @P0 BRA `(.L_x_87) ;  /* 0x00000000003c0947 */ /* 0x000fea0003800000 */
[----:B------:R-:W1:Y:S01]  /*49a0*/  S2R R2, SR_LANEID ;  /* 0x0000000000027919 */ /* 0x000e620000000000 */
[----:B------:R-:W-:-:S06]  /*49b0*/  ULOP3.LUT UR5, URZ, UR5, URZ, 0x33, !UPT ;  /* 0x00000005ff057292 */ /* 0x000fcc000f8e33ff */
[----:B------:R-:W-:-:S04]  /*49c0*/  IMAD.U32 R0, RZ, RZ, UR5 ;  /* 0x00000005ff007e24 */ /* 0x000fc8000f8e00ff */
[----:B------:R2:W4:Y:S02]  /*49d0*/  REDUX UR7, R0 ;  /* 0x00000000000773c4 */ /* 0x0005240000000000 */
[----:B------:R1:W-:Y:S01]  /*49e0*/  UTCATOMSWS.AND URZ, UR5 ;  /* 0x0000000500ff79e3 */ /* 0x0003e20008000000 */
[----:B--2---:R-:W-:Y:S01]  /*49f0*/  LOP3.LUT R0, RZ, UR4, RZ, 0x33, !PT ;  /* 0x00000004ff007c12 */ /* 0x004fe2000f8e33ff */
[----:B------:R-:W-:Y:S02]  /*4a00*/  VOTEU.ANY UR4, UPT, PT ;  /* 0x0000000000047886 */ /* 0x000fe400038e0100 */
[----:B------:R-:W-:Y:S02]  /*4a10*/  UFLO.U32 UR4, UR4 ;  /* 0x00000004000472bd */ /* 0x000fe400080e0000 */
[----:B------:R-:W2:Y:S04]  /*4a20*/  REDUX UR6, R0 ;  /* 0x00000000000673c4 */ /* 0x000ea80000000000 */
[----:B-1----:R-:W-:-:S02]  /*4a30*/  ISETP.EQ.U32.AND P0, PT, R2, UR4, PT ;  /* 0x0000000402007c0c */ /* 0x002fc4000bf02070 */
[----:B----4-:R-:W-:-:S11]  /*4a40*/  MOV R2, UR7 ;  /* 0x0000000700027c02 */ /* 0x010fd60008000f00 */
[----:B------:R1:W-:Y:S01]  /*4a50*/  @P0 ATOMS.AND RZ, [UR8+0x14], R2 ;  /* 0x00001402ffff098c */ /* 0x0003e2000a800008 */
[----:B--2---:R-:W-:-:S05]  /*4a60*/  IMAD.U32 R0, RZ, RZ, UR6 ;  /* 0x00000006ff007e24 */ /* 0x004fca000f8e00ff */
[----:B------:R1:W-:Y:S01]  /*4a70*/  @P0 ATOMS.AND RZ, [UR8+0x18], R0 ;  /* 0x00001800ffff098c */ /* 0x0003e2000a800008 */
[----:B------:R-:W-:Y:S05]  /*4a80*/  BRA `(.L_x_88) ;  /* 0x0000000000147947 */ /* 0x000fea0003800000 */
.L_x_87:
[----:B------:R-:W-:Y:S02]  /*4a90*/  MOV R2, 0x4ab0 ;  /* 0x00004ab000027802 */ /* 0x000fe40000000f00 */
[----:B---3-5:R-:W-:Y:S05]  /*4aa0*/  CALL.REL.NOINC `($__internal_0_$__cuda_sm10x_tcgen05_guardrail_trap_col_being_dealloced_not_returned_by_alloc) ;  /* 0x0000008400907944 */ /* 0x028fea0003c00000 */
[----:B------:R-:W-:Y:S05]  /*4ab0*/  BRA `(.L_x_88) ;  /* 0x0000000000087947 */ /* 0x000fea0003800000 */
.L_x_86:
[----:B------:R-:W-:Y:S02]  /*4ac0*/  MOV R2, 0x4ae0 ;  /* 0x00004ae000027802 */ /* 0x000fe40000000f00 */
[----:B---3-5:R-:W-:Y:S05]  /*4ad0*/  CALL.REL.NOINC `($__internal_2_$__cuda_sm10x_tcgen05_guardrail_trap_unallocated_columns_being_dealloced) ;  /* 0x00000084009c7944 */ /* 0x028fea0003c00000 */
.L_x_88:
[----:B------:R-:W-:Y:S01]  /*4ae0*/  NOP ;  /* 0x0000000000007918 */ /* 0x000fe20000000000 */
[----:B------:R-:W-:Y:S05]  /*4af0*/  EXIT ;  /* 0x000000000000794d */ /* 0x000fea0003800000 */
.L_x_59:
[----:B------:R-:W-:-:S09]  /*4b00*/  UISETP.NE.OR UP0, UPT, UR21, 0x3, !UP3 ;  /* 0x000000031500788c */ /* 0x000fd2000df05670 */
[----:B------:R-:W-:Y:S05]  /*4b10*/  BRA.U UP0, `(.L_x_89) ;  /* 0x0000001500c47547 */ /* 0x000fea000b800000 */
[----:B------:R-:W1:Y:S01]  /*4b20*/  LDCU UR37, c[0x0][0x370] ;  /* 0x00006e00ff2577ac */ /* 0x000e620008000800 */
[----:B------:R-:W2:Y:S01]  /*4b30*/  LDC.64 R16, c[0x0][0x348] ;  /* 0x0000d200ff107b82 */ /* 0x000ea20000000a00 */
[----:B------:R-:W-:Y:S01]  /*4b40*/  HFMA2 R14, -RZ, RZ, 0, 0 ;  /* 0x00000000ff0e7431 */ /* 0x000fe200000001ff */
[----:B------:R-:W-:Y:S01]  /*4b50*/  MOV R13, RZ ;  /* 0x000000ff000d7202 */ /* 0x000fe20000000f00 */
[----:B------:R-:W1:Y:S01]  /*4b60*/  LDCU.128 UR48, c[0x0][0xb10] ;  /* 0x00016200ff3077ac */ /* 0x000e620008000c00 */
[----:B------:R-:W-:Y:S01]  /*4b70*/  HFMA2 R7, -RZ, RZ, 0, 0.0078125 ;  /* 0x00002000ff077431 */ /* 0x000fe200000001ff */
[----:B------:R-:W3:Y:S03]  /*4b80*/  LDCU UR31, c[0x0][0x374] ;  /* 0x00006e80ff1f77ac */ /* 0x000ee60008000800 */
[----:B------:R-:W4:Y:S01]  /*4b90*/  LDC.64 R2, c[0x0][0x888] ;  /* 0x00022200ff027b82 */ /* 0x000f220000000a00 */
[----:B------:R-:W3:Y:S01]  /*4ba0*/  LDCU UR15, c[0x0][0xb0c] ;  /* 0x00016180ff0f77ac */ /* 0x000ee20008000800 */
[----:B------:R-:W2:Y:S06]  /*4bb0*/  LDCU UR46, c[0x0][0xb20] ;  /* 0x00016400ff2e77ac */ /* 0x000eac0008000800 */
[----:B------:R-:W4:Y:S01]  /*4bc0*/  LDC.64 R4, c[0x0][0x890] ;  /* 0x00022400ff047b82 */ /* 0x000f220000000a00 */
[----:B------:R-:W2:Y:S01]  /*4bd0*/  LDCU UR4, c[0x0][0xb30] ;  /* 0x00016600ff0477ac */ /* 0x000ea20008000800 */
[----:B-1----:R-:W-:-:S02]  /*4be0*/  UIMAD.WIDE.U32 UR6, UR37, UR48, URZ ;  /* 0x00000030250672a5 */ /* 0x002fc4000f8e00ff */
[----:B---3--:R-:W-:Y:S01]  /*4bf0*/  UIMAD.WIDE.U32 UR8, UR31, UR51, URZ ;  /* 0x000000331f0872a5 */ /* 0x008fe2000f8e00ff */
[----:B------:R-:W-:Y:S01]  /*4c00*/  UMOV UR21, 0x400 ;  /* 0x0000040000157882 */ /* 0x000fe20000000000 */
[----:B------:R-:W-:Y:S02]  /*4c10*/  UPLOP3.LUT UP1, UPT, UPT, UPT, UPT, 0x40, 0x4 ;  /* 0x000000000004789c */ /* 0x000fe40003f2e870 */
[----:B------:R-:W-:Y:S01]  /*4c20*/  ULEA UR21, UR52, UR21, 0x18 ;  /* 0x0000001534157291 */ /* 0x000fe2000f8ec0ff */
[----:B------:R-:W-:Y:S02]  /*4c30*/  UMOV UR6, UR7 ;  /* 0x0000000700067c82 */ /* 0x000fe40008000000 */
[----:B------:R-:W-:Y:S01]  /*4c40*/  UMOV UR38, UR9 ;  /* 0x0000000900267c82 */ /* 0x000fe20008000000 */
[----:B------:R-:W-:Y:S02]  /*4c50*/  UISETP.GE.AND UP0, UPT, UR45, 0x1, UPT ;  /* 0x000000012d00788c */ /* 0x000fe4000bf06270 */
[----:B------:R-:W-:Y:S01]  /*4c60*/  UISETP.NE.AND UP4, UPT, UR45, 0x1, UPT ;  /* 0x000000012d00788c */ /* 0x000fe2000bf85270 */
[----:B------:R-:W1:Y:S01]  /*4c70*/  LDCU.64 UR22, c[0x0][0xb28] ;  /* 0x00016500ff1677ac */ /* 0x000e620008000a00 */
[----:B------:R-:W-:-:S02]  /*4c80*/  UISETP.NE.AND UP6, UPT, UR15, 0x1, UPT ;  /* 0x000000010f00788c */ /* 0x000fc4000bfc5270 */
[----:B------:R-:W-:Y:S02]  /*4c90*/  UISETP.NE.AND UP5, UPT, UR50, 0x1, UPT ;  /* 0x000000013200788c */ /* 0x000fe4000bfa5270 */
[----:B------:R-:W-:Y:S02]  /*4ca0*/  UIADD3 UR41, UPT, UPT, UR21, 0x40, URZ ;  /* 0x0000004015297890 */ /* 0x000fe4000fffe0ff */
[----:B------:R-:W-:Y:S02]  /*4cb0*/  UIADD3 UR33, UPT, UPT, UR21, 0x48, URZ ;  /* 0x0000004815217890 */ /* 0x000fe4000fffe0ff */
[----:B------:R-:W-:Y:S02]  /*4cc0*/  UIADD3 UR25, UPT, UPT, UR21, 0x50, URZ ;  /* 0x0000005015197890 */ /* 0x000fe4000fffe0ff */
[----:B------:R-:W-:Y:S02]  /*4cd0*/  UIADD3 UR17, UPT, UPT, UR21, 0x58, URZ ;  /* 0x0000005815117890 */ /* 0x000fe4000fffe0ff */
[----:B------:R-:W-:-:S02]  /*4ce0*/  USHF.R.U32.HI UR39, URZ, UR49, UR6 ;  /* 0x00000031ff277299 */ /* 0x000fc40008011606 */
[----:B--2---:R-:W-:Y:S02]  /*4cf0*/  USHF.R.U32.HI UR38, URZ, UR46, UR38 ;  /* 0x0000002eff267299 */ /* 0x004fe40008011626 */
[----:B------:R-:W-:-:S11]  /*4d00*/  UISETP.NE.AND UP3, UPT, UR4, 0x1, UPT ;  /* 0x000000010400788c */ /* 0x000fd6000bf65270 */
.L_x_104:
[C---:B------:R-:W-:Y:S02]  /*4d10*/  LEA R12, R14.reuse, UR21, 0x3 ;  /* 0x000000150e0c7c11 */ /* 0x040fe4000f8e18ff */
[----:B------:R-:W-:Y:S02]  /*4d20*/  SHF.L.U32 R0, R13, 0x1f, RZ ;  /* 0x0000001f0d007819 */ /* 0x000fe400000006ff */
[----:B------:R-:W-:Y:S02]  /*4d30*/  LEA R8, R14, UR21, 0x4 ;  /* 0x000000150e087c11 */ /* 0x000fe4000f8e20ff */
[----:B--2---:R-:W2:Y:S02]  /*4d40*/  SYNCS.PHASECHK.TRANS64.TRYWAIT P0, [R12+URZ+0x90], R0 ;  /* 0x000090000c0075a7 */ /* 0x004ea400080011ff */
[----:B--2---:R-:W-:Y:S05]  /*4d50*/  @!P0 BRA `(.L_x_90) ;  /* 0x0000007800e48947 */ /* 0x004fea0003800000 */
.L_x_219:
[----:B------:R-:W3:Y:S01]  /*4d60*/  LDS.128 R8, [R8+0x120] ;  /* 0x0001200008087984 */ /* 0x000ee20000000c00 */
[----:B------:R-:W-:Y:S01]  /*4d70*/  UISETP.GE.AND UP0, UPT, UR45, 0x1, UPT ;  /* 0x000000012d00788c */ /* 0x000fe2000bf06270 */
[----:B------:R-:W-:Y:S01]  /*4d80*/  @!PT LDS RZ, [RZ] ;  /* 0x00000000fffff984 */ /* 0x000fe20000000800 */
[----:B------:R-:W-:Y:S01]  /*4d90*/  @!PT LDS RZ, [RZ] ;  /* 0x00000000fffff984 */ /* 0x000fe20000000800 */
[----:B------:R-:W-:Y:S01]  /*4da0*/  @!PT LDS RZ, [RZ] ;  /* 0x00000000fffff984 */ /* 0x000fe20000000800 */
[----:B------:R-:W-:Y:S01]  /*4db0*/  @!PT LDS RZ, [RZ] ;  /* 0x00000000fffff984 */ /* 0x000fe20000000800 */
[----:B------:R1:W-:Y:S06]  /*4dc0*/  MEMBAR.ALL.CTA ;  /* 0x0000000000007992 */ /* 0x0003ec0000008000 */
[----:B-1----:R-:W1:Y:S01]  /*4dd0*/  FENCE.VIEW.ASYNC.S ;  /* 0x00000000000073c6 */ /* 0x002e620000000000 */
[----:B---3--:R-:W-:Y:S11]  /*4de0*/  LOP3.LUT P0, RZ, R10, 0x1, RZ, 0xc0, !PT ;  /* 0x000000010aff7812 */ /* 0x008ff6000780c0ff */
[----:B------:R-:W-:Y:S02]  /*4df0*/  @!UPT UIADD3 URZ, UPT, UPT, URZ, URZ, URZ ;  /* 0x000000fffffff290 */ /* 0x000fe4000fffe0ff */
[----:B-1----:R-:W-:Y:S01]  /*4e00*/  VOTEU.ANY UP2, P0 ;  /* 0x0000000000ff7886 */ /* 0x002fe20000040100 */
[----:B------:R-:W-:Y:S11]  /*4e10*/  PLOP3.LUT P0, PT, PT, PT, UP2, 0x80, 0x8 ;  /* 0x000000000008781c */ /* 0x000ff60003f0f028 */
[----:B------:R-:W-:Y:S02]  /*4e20*/  @!UPT UIADD3 URZ, UPT, UPT, URZ, URZ, URZ ;  /* 0x000000fffffff290 */ /* 0x000fe4000fffe0ff */
[----:B--2---:R-:W-:Y:S02]  /*4e30*/  @P0 SHF.R.U32.HI R0, RZ, 0x10, R9 ;  /* 0x00000010ff000819 */ /* 0x004fe40000011609 */
[----:B------:R-:W-:Y:S02]  /*4e40*/  @P0 MOV R6, R8 ;  /* 0x0000000800060202 */ /* 0x000fe40000000f00 */
[----:B------:R-:W-:Y:S01]  /*4e50*/  @P0 R2UR UR4, R0 ;  /* 0x00000000000402ca */ /* 0x000fe200000e0000 */
[----:B------:R-:W-:Y:S01]  /*4e60*/  VIADD R0, R12, 0xa0 ;  /* 0x000000a00c007836 */ /* 0x000fe20000000000 */
[----:B------:R-:W-:Y:S02]  /*4e70*/  @P0 LOP3.LUT R8, R9, 0xffff, RZ, 0xc0, !PT ;  /* 0x0000ffff09080812 */ /* 0x000fe400078ec0ff */
[----:B------:R-:W-:Y:S02]  /*4e80*/  @P0 R2UR UR6, R6 ;  /* 0x00000000060602ca */ /* 0x000fe400000e0000 */
[----:B------:R-:W-:Y:S02]  /*4e90*/  PRMT R0, RZ, 0x654, R0 ;  /* 0x00000654ff007816 */ /* 0x000fe40000000000 */
[----:B------:R-:W-:Y:S02]  /*4ea0*/  @P0 R2UR UR5, R8 ;  /* 0x00000000080502ca */ /* 0x000fe400000e0000 */
[----:B------:R1:W-:Y:S03]  /*4eb0*/  SYNCS.ARRIVE.TRANS64.RED.A1T0 RZ, [R0+URZ], RZ ;  /* 0x000000ff00ff79a7 */ /* 0x0003e600081004ff */
[----:B------:R-:W-:Y:S04]  /*4ec0*/  @UP2 UMOV UR30, UR4 ;  /* 0x00000004001e2c82 */ /* 0x000fe80008000000 */
[----:B------:R-:W-:Y:S04]  /*4ed0*/  @UP2 UMOV UR14, UR6 ;  /* 0x00000006000e2c82 */ /* 0x000fe80008000000 */
[----:B------:R-:W-:Y:S01]  /*4ee0*/  @UP2 UMOV UR13, UR5 ;  /* 0x00000005000d2c82 */ /* 0x000fe20008000000 */
[----:B------:R-:W-:Y:S05]  /*4ef0*/  BRA.U !UP0, `(.L_x_91) ;  /* 0x0000000108a47547 */ /* 0x000fea000b800000 */
[----:B------:R-:W-:Y:S02]  /*4f00*/  UIMAD.WIDE.U32 UR18, UR13, UR51, URZ ;  /* 0x000000330d1272a5 */ /* 0x000fe4000f8e00ff */
[----:B------:R-:W-:Y:S02]  /*4f10*/  UIMAD.WIDE.U32 UR26, UR14, UR48, URZ ;  /* 0x000000300e1a72a5 */ /* 0x000fe4000f8e00ff */
[----:B------:R-:W-:Y:S02]  /*4f20*/  USEL UR4, UR31, UR38, !UP5 ;  /* 0x000000261f047287 */ /* 0x000fe4000e800000 */
[----:B------:R-:W-:Y:S02]  /*4f30*/  USEL UR7, UR37, UR39, !UP6 ;  /* 0x0000002725077287 */ /* 0x000fe4000f000000 */
[----:B------:R-:W-:Y:S02]  /*4f40*/  UIMAD.WIDE.U32 UR8, UR4, UR22, URZ ;  /* 0x00000016040872a5 */ /* 0x000fe4000f8e00ff */
[----:B------:R-:W-:Y:S01]  /*4f50*/  UIMAD.WIDE.U32 UR10, UR7, UR22, URZ ;  /* 0x00000016070a72a5 */ /* 0x000fe2000f8e00ff */
[----:B------:R-:W-:Y:S02]  /*4f60*/  UMOV UR5, UR19 ;  /* 0x0000001300057c82 */ /* 0x000fe40008000000 */
[----:B------:R-:W-:Y:S03]  /*4f70*/  USHF.R.U32.HI UR6, URZ, UR46, UR5 ;  /* 0x0000002eff067299 */ /* 0x000fe60008011605 */
[----:B------:R-:W-:Y:S01]  /*4f80*/  UMOV UR5, UR27 ;  /* 0x0000001b00057c82 */ /* 0x000fe20008000000 */
[----:B------:R-:W-:Y:S02]  /*4f90*/  USEL UR6, UR13, UR6, !UP5 ;  /* 0x000000060d067287 */ /* 0x000fe4000e800000 */
[----:B------:R-:W-:Y:S03]  /*4fa0*/  USHF.R.U32.HI UR12, URZ, UR49, UR5 ;  /* 0x00000031ff0c7299 */ /* 0x000fe60008011605 */
[----:B------:R-:W-:Y:S02]  /*4fb0*/  UMOV UR5, UR9 ;  /* 0x0000000900057c82 */ /* 0x000fe40008000000 */
[----:B------:R-:W-:Y:S03]  /*4fc0*/  @UP4 USHF.R.U32.HI UR4, URZ, UR23, UR5 ;  /* 0x00000017ff044299 */ /* 0x000fe60008011605 */
[----:B------:R-:W-:Y:S01]  /*4fd0*/  UMOV UR5, UR11 ;  /* 0x0000000b00057c82 */ /* 0x000fe20008000000 */
[----:B------:R-:W-:Y:S02]  /*4fe0*/  UIMAD UR4, UR45, UR4, URZ ;  /* 0x000000042d0472a4 */ /* 0x000fe4000f8e02ff */
[----:B------:R-:W-:Y:S02]  /*4ff0*/  @UP4 USHF.R.U32.HI UR7, URZ, UR23, UR5 ;  /* 0x00000017ff074299 */ /* 0x000fe40008011605 */
[----:B------:R-:W-:Y:S02]  /*5000*/  UIMAD.WIDE.U32 UR10, UR6, UR22, URZ ;  /* 0x00000016060a72a5 */ /* 0x000fe4000f8e00ff */
[----:B------:R-:W-:Y:S02]  /*5010*/  USEL UR5, UR14, UR12, !UP6 ;  /* 0x0000000c0e057287 */ /* 0x000fe4000f000000 */
[----:B------:R-:W-:Y:S02]  /*5020*/  UIMAD UR8, UR45, UR7, URZ ;  /* 0x000000072d0872a4 */ /* 0x000fe4000f8e02ff */
[----:B------:R-:W-:Y:S03]  /*5030*/  UISETP.GE.AND UP0, UPT, UR6, UR4, UPT ;  /* 0x000000040600728c */ /* 0x000fe6000bf06270 */
[----:B------:R-:W-:Y:S01]  /*5040*/  UMOV UR4, UR11 ;  /* 0x0000000b00047c82 */ /* 0x000fe20008000000 */
[----:B------:R-:W-:Y:S02]  /*5050*/  UISETP.GE.OR UP0, UPT, UR5, UR8, UP0 ;  /* 0x000000080500728c */ /* 0x000fe40008706670 */
[----:B------:R-:W-:Y:S02]  /*5060*/  USHF.R.U32.HI UR4, URZ, UR23, UR4 ;  /* 0x00000017ff047299 */ /* 0x000fe40008011604 */
[----:B------:R-:W-:Y:S02]  /*5070*/  UIMAD.WIDE.U32 UR8, UR5, UR22, URZ ;  /* 0x00000016050872a5 */ /* 0x000fe4000f8e00ff */
[----:B------:R-:W-:Y:S04]  /*5080*/  USEL UR10, UR6, UR4, !UP4 ;  /* 0x00000004060a7287 */ /* 0x000fe8000e000000 */
[----:B------:R-:W-:Y:S01]  /*5090*/  UIADD3 UR11, UPT, UPT, -UR10, URZ, URZ ;  /* 0x000000ff0a0b7290 */ /* 0x000fe2000fffe1ff */
[----:B------:R-:W-:Y:S02]  /*50a0*/  @!UP0 UMOV UR4, UR9 ;  /* 0x0000000900048c82 */ /* 0x000fe40008000000 */
[----:B------:R-:W-:Y:S02]  /*50b0*/  @!UP0 USHF.R.U32.HI UR4, URZ, UR23, UR4 ;  /* 0x00000017ff048299 */ /* 0x000fe40008011604 */
[----:B------:R-:W-:Y:S02]  /*50c0*/  UIMAD UR8, UR45, UR11, UR6 ;  /* 0x0000000b2d0872a4 */ /* 0x000fe4000f8e0206 */
[----:B------:R-:W-:Y:S04]  /*50d0*/  @!UP0 USEL UR4, UR5, UR4, !UP4 ;  /* 0x0000000405048287 */ /* 0x000fe8000e000000 */
[----:B------:R-:W-:Y:S02]  /*50e0*/  @!UP0 UIMAD UR7, UR7, UR8, UR4 ;  /* 0x00000008070782a4 */ /* 0x000fe4000f8e0204 */
[----:B------:R-:W-:Y:S02]  /*50f0*/  @!UP0 UIADD3 UR9, UPT, UPT, UR10, -UR4, URZ ;  /* 0x800000040a098290 */ /* 0x000fe4000fffe0ff */
[----:B------:R-:W-:Y:S02]  /*5100*/  UIADD3 UR8, UPT, UPT, -UR6, URZ, URZ ;  /* 0x000000ff06087290 */ /* 0x000fe4000fffe1ff */
[----:B------:R-:W-:Y:S02]  /*5110*/  UIADD3 UR4, UPT, UPT, -UR5, URZ, URZ ;  /* 0x000000ff05047290 */ /* 0x000fe4000fffe1ff */
[----:B------:R-:W-:Y:S03]  /*5120*/  @!UP0 UIMAD UR6, UR9, UR45, UR5 ;  /* 0x0000002d090682a4 */ /* 0x000fe6000f8e0205 */
[----:B------:R-:W-:Y:S01]  /*5130*/  @!UP0 UMOV UR5, UR7 ;  /* 0x0000000700058c82 */ /* 0x000fe20008000000 */
[----:B------:R-:W-:Y:S02]  /*5140*/  UIMAD UR7, UR15, UR4, UR14 ;  /* 0x000000040f0772a4 */ /* 0x000fe4000f8e020e */
[----:B------:R-:W-:Y:S02]  /*5150*/  UIMAD UR4, UR50, UR8, UR13 ;  /* 0x00000008320472a4 */ /* 0x000fe4000f8e020d */
[----:B------:R-:W-:Y:S02]  /*5160*/  UIMAD UR14, UR5, UR15, UR7 ;  /* 0x0000000f050e72a4 */ /* 0x000fe4000f8e0207 */
[----:B------:R-:W-:Y:S11]  /*5170*/  UIMAD UR13, UR6, UR50, UR4 ;  /* 0x00000032060d72a4 */ /* 0x000ff6000f8e0204 */
[----:B------:R-:W-:Y:S01]  /*5180*/  @!UPT UIADD3 URZ, UPT, UPT, URZ, URZ, URZ ;  /* 0x000000fffffff290 */ /* 0x000fe2000fffe0ff */
.L_x_91:
[----:B------:R-:W2:Y:S01]  /*5190*/  @!UP3 LDCU.128 UR8, c[0x0][0xb10] ;  /* 0x00016200ff08b7ac */ /* 0x000ea20008000c00 */
[----:B------:R-:W-:Y:S01]  /*51a0*/  IMAD.MOV.U32 R10, RZ, RZ, 0x1 ;  /* 0x00000001ff0a7424 */ /* 0x000fe200078e00ff */
[C---:B----4-:R-:W-:Y:S02]  /*51b0*/  ISETP.NE.U32.AND P1, PT, R4.reuse, RZ, PT ;  /* 0x000000ff0400720c */ /* 0x050fe40003f25070 */
[----:B------:R-:W-:Y:S02]  /*51c0*/  ISETP.NE.U32.AND P0, PT, R4, RZ, PT ;  /* 0x000000ff0400720c */ /* 0x000fe40003f05070 */
[C---:B------:R-:W-:Y:S01]  /*51d0*/  ISETP.NE.AND.EX P1, PT, R5.reuse, RZ, PT, P1 ;  /* 0x000000ff0500720c */ /* 0x040fe20003f25310 */
[----:B------:R-:W3:Y:S01]  /*51e0*/  @!UP3 LDCU UR5, c[0x0][0xb0c] ;  /* 0x00016180ff05b7ac */ /* 0x000ee20008000800 */
[----:B------:R-:W-:Y:S02]  /*51f0*/  ISETP.NE.AND.EX P0, PT, R5, RZ, PT, P0 ;  /* 0x000000ff0500720c */ /* 0x000fe40003f05300 */
[----:B------:R-:W-:Y:S01]  /*5200*/  SHF.L.U32 R10, R10, 0x1f, RZ ;  /* 0x0000001f0a0a7819 */ /* 0x000fe200000006ff */
[----:B------:R-:W-:Y:S02]  /*5210*/  USHF.L.U32 UR43, UR16, 0x7, URZ ;  /* 0x00000007102b7899 */ /* 0x000fe400080006ff */
[----:B------:R-:W-:Y:S02]  /*5220*/  USHF.L.U32 UR42, UR20, 0x7, URZ ;  /* 0x00000007142a7899 */ /* 0x000fe400080006ff */
[----:B--2---:R-:W-:Y:S07]  /*5230*/  UIMAD.WIDE.U32 UR6, UR14, UR8, URZ ;  /* 0x000000080e0672a5 */ /* 0x004fee000f8e00ff */
[----:B------:R-:W-:Y:S01]  /*5240*/  @!UP3 UMOV UR4, UR7 ;  /* 0x000000070004bc82 */ /* 0x000fe20008000000 */
[----:B---3--:R-:W-:Y:S02]  /*5250*/  @!UP3 UISETP.NE.AND UP0, UPT, UR5, 0x1, UPT ;  /* 0x000000010500b88c */ /* 0x008fe4000bf05270 */
[----:B------:R-:W-:Y:S02]  /*5260*/  @!UP3 USHF.R.U32.HI UR4, URZ, UR9, UR4 ;  /* 0x00000009ff04b299 */ /* 0x000fe40008011604 */
[----:B------:R-:W-:Y:S02]  /*5270*/  UIMAD.WIDE.U32 UR6, UR13, UR11, URZ ;  /* 0x0000000b0d0672a5 */ /* 0x000fe4000f8e00ff */
[----:B------:R-:W-:Y:S02]  /*5280*/  @!UP3 USEL UR8, UR14, UR4, !UP0 ;  /* 0x000000040e08b287 */ /* 0x000fe4000c000000 */
[----:B------:R-:W-:Y:S03]  /*5290*/  @!UP3 UISETP.NE.AND UP0, UPT, UR10, 0x1, UPT ;  /* 0x000000010a00b88c */ /* 0x000fe6000bf05270 */
[----:B------:R-:W-:Y:S02]  /*52a0*/  @!UP3 UMOV UR6, UR7 ;  /* 0x000000070006bc82 */ /* 0x000fe40008000000 */
[----:B------:R-:W2:Y:S02]  /*52b0*/  @!UP3 LDCU UR4, c[0x0][0xb20] ;  /* 0x00016400ff04b7ac */ /* 0x000ea40008000800 */
[----:B--2---:R-:W-:Y:S04]  /*52c0*/  @!UP3 USHF.R.U32.HI UR6, URZ, UR4, UR6 ;  /* 0x00000004ff06b299 */ /* 0x004fe80008011606 */
[----:B------:R-:W-:Y:S04]  /*52d0*/  @!UP3 USEL UR6, UR13, UR6, !UP0 ;  /* 0x000000060d06b287 */ /* 0x000fe8000c000000 */
[----:B------:R-:W-:Y:S02]  /*52e0*/  @!UP3 UIADD3 UR4, UPT, UPT, -UR8, UR6, URZ ;  /* 0x000000060804b290 */ /* 0x000fe4000fffe1ff */
[----:B------:R-:W-:Y:S02]  /*52f0*/  @!UP3 UIADD3 UR6, UPT, UPT, UR8, -UR6, URZ ;  /* 0x800000060806b290 */ /* 0x000fe4000fffe0ff */
[----:B------:R-:W-:Y:S02]  /*5300*/  @!UP3 UIMAD UR14, UR4, UR5, UR14 ;  /* 0x00000005040eb2a4 */ /* 0x000fe4000f8e020e */
[----:B------:R-:W-:Y:S01]  /*5310*/  @!UP3 UIMAD UR13, UR6, UR10, UR13 ;  /* 0x0000000a060db2a4 */ /* 0x000fe2000f8e020d */
[----:B------:R-:W-:Y:S11]  /*5320*/  BRA.U UP1, `(.L_x_92) ;  /* 0x0000000101107547 */ /* 0x000ff6000b800000 */
[----:B------:R-:W-:Y:S04]  /*5330*/  MOV R6, UR54 ;  /* 0x0000003600067c02 */ /* 0x000fe80008000f00 */
[----:B------:R-:W-:Y:S04]  /*5340*/  SHF.L.U32 R6, R6, 0x1f, RZ ;  /* 0x0000001f06067819 */ /* 0x000fe800000006ff */
[----:B------:R-:W2:Y:S02]  /*5350*/  SYNCS.PHASECHK.TRANS64.TRYWAIT P2, [UR21+0x88], R6 ;  /* 0x00008806ff0075a7 */ /* 0x000ea40008041115 */
[----:B--2---:R-:W-:Y:S05]  /*5360*/  @!P2 BRA `(.L_x_93) ;  /* 0x000000740074a947 */ /* 0x004fea0003800000 */
.L_x_92:
[----:B------:R-:W-:Y:S05]  /*5370*/  @!P1 BRA `(.L_x_94) ;  /* 0x0000000000309947 */ /* 0x000fea0003800000 */
[----:B------:R-:W-:Y:S01]  /*5380*/  ISETP.NE.U32.AND P1, PT, R2, RZ, PT ;  /* 0x000000ff0200720c */ /* 0x000fe20003f25070 */
[----:B------:R-:W2:Y:S01]  /*5390*/  LDCU.64 UR4, c[0x0][0x358] ;  /* 0x00006b00ff0477ac */ /* 0x000ea20008000a00 */
[----:B------:R-:W-:Y:S02]  /*53a0*/  IMAD.MOV.U32 R56, RZ, RZ, 0x1 ;  /* 0x00000001ff387424 */ /* 0x000fe400078e00ff */
[----:B------:R-:W-:Y:S11]  /*53b0*/  ISETP.NE.AND.EX P1, PT, R3, RZ, PT, P1 ;  /* 0x000000ff0300720c */ /* 0x000ff60003f25310 */
[----:B------:R-:W-:Y:S02]  /*53c0*/  @!UPT UIADD3 URZ, UPT, UPT, URZ, URZ, URZ ;  /* 0x000000fffffff290 */ /* 0x000fe4000fffe0ff */
[----:B------:R-:W3:Y:S01]  /*53d0*/  @P1 LDC.64 R8, c[0x0][0x888] ;  /* 0x00022200ff081b82 */ /* 0x000ee20000000a00 */
[----:B-1----:R-:W-:Y:S04]  /*53e0*/  @P1 IMAD R0, R4, UR36, RZ ;  /* 0x0000002404001c24 */ /* 0x002fe8000f8e02ff */
[----:B---3--:R-:W-:Y:S04]  /*53f0*/  @P1 IMAD.WIDE R8, R0, 0x4, R8 ;  /* 0x0000000400081825 */ /* 0x008fe800078e0208 */
[----:B------:R-:W-:Y:S01]  /*5400*/  HFMA2 R0, -RZ, RZ, 0, 5.9604644775390625e-08 ;  /* 0x00000001ff007431 */ /* 0x000fe200000001ff */
[----:B--2--5:R2:W5:Y:S04]  /*5410*/  @P1 LDG.E R27, desc[UR4][R8.64] ;  /* 0x00000004081b1981 */ /* 0x024568000c1e1900 */
[----:B------:R-:W-:Y:S01]  /*5420*/  @!P1 PRMT R56, R0, 0x7610, R56 ;  /* 0x0000761000389816 */ /* 0x000fe20000000038 */
[----:B--2---:R-:W3:Y:S06]  /*5430*/  @!P1 LDC R27, c[0x0][0x880] ;  /* 0x00022000ff1b9b82 */ /* 0x004eec0000000800 */
.L_x_94:
[----:B---3-5:R-:W-:Y:S01]  /*5440*/  @!P0 FSETP.EQ.AND P1, PT, R27, RZ, PT ;  /* 0x000000ff1b00820b */ /* 0x028fe20003f22000 */
[----:B------:R-:W-:Y:S01]  /*5450*/  @!UPT UIADD3 URZ, UPT, UPT, URZ, URZ, URZ ;  /* 0x000000fffffff290 */ /* 0x000fe2000fffe0ff */
[----:B------:R-:W-:Y:S11]  /*5460*/  @!P0 BRA `(.L_x_95) ;  /* 0x0000000000188947 */ /* 0x000ff60003800000 */
[----:B------:R-:W-:Y:S02]  /*5470*/  LOP3.LUT P0, RZ, R56, 0xff, RZ, 0xc0, !PT ;  /* 0x000000ff38ff7812 */ /* 0x000fe4000780c0ff */
[----:B------:R-:W-:Y:S04]  /*5480*/  ISETP.NE.U32.AND P1, PT, R2, RZ, PT ;  /* 0x000000ff0200720c */ /* 0x000fe80003f25070 */
[----:B------:R-:W-:Y:S04]  /*5490*/  ISETP.NE.AND.EX P1, PT, R3, RZ, PT, P1 ;  /* 0x000000ff0300720c */ /* 0x000fe80003f25310 */
[----:B------:R-:W-:Y:S03]  /*54a0*/  PLOP3.LUT P1, PT, P1, PT, PT, 0x8, 0x80 ;  /* 0x000000000080781c */ /* 0x000fe60000f2e170 */
[----:B------:R-:W-:Y:S11]  /*54b0*/  @P0 FSETP.EQ.AND P1, PT, R27, RZ, PT ;  /* 0x000000ff1b00020b */ /* 0x000ff60003f22000 */
[----:B------:R-:W-:Y:S02]  /*54c0*/  @!UPT UIADD3 URZ, UPT, UPT, URZ, URZ, URZ ;  /* 0x000000fffffff290 */ /* 0x000fe4000fffe0ff */
.L_x_95:
[----:B------:R-:W2:Y:S01]  /*54d0*/  SYNCS.PHASECHK.TRANS64.TRYWAIT P2, [UR21+0x60], R10 ;  /* 0x0000600aff0075a7 */ /* 0x000ea20008041115 */
[----:B------:R-:W-:Y:S04]  /*54e0*/  ELECT P0, URZ, PT ;  /* 0x0000000000ff782f */ /* 0x000fe80003800000 */
[----:B------:R-:W-:Y:S11]  /*54f0*/  PLOP3.LUT P1, PT, P1, P0, PT, 0xf2, 0x2f ;  /* 0x00000000002f781c */ /* 0x000ff60000f21e72 */
[----:B------:R-:W-:Y:S02]  /*5500*/  @!UPT UIADD3 URZ, UPT, UPT, URZ, URZ, URZ ;  /* 0x000000fffffff290 */ /* 0x000fe4000fffe0ff */
[----:B------:R-:W-:Y:S05]  /*5510*/  @!P1 IADD3 R8, P0, PT, R16, 0x580, RZ ;  /* 0x0000058010089810 */ /* 0x000fea0007f1e0ff */
[----:B-1----:R-:W-:Y:S01]  /*5520*/  @!P1 IMAD.X R6, RZ, RZ, R17, P0 ;  /* 0x000000ffff069224 */ /* 0x002fe200000e0611 */
[----:B--2---:R-:W-:Y:S07]  /*5530*/  @!P2 BRA `(.L_x_96) ;  /* 0x000000740018a947 */ /* 0x004fee0003800000 */
.L_x_222:
[----:B------:R-:W-:Y:S01]  /*5540*/  @!P1 R2UR UR5, R8 ;  /* 0x00000000080592ca */ /* 0x000fe200000e0000 */
[----:B------:R-:W-:Y:S01]  /*5550*/  VOTEU.ALL UP0, P1 ;  /* 0x0000000000ff7886 */ /* 0x000fe20000800000 */
[----:B------:R-:W-:Y:S01]  /*5560*/  @!P1 R2UR UR4, R6 ;  /* 0x00000000060492ca */ /* 0x000fe200000e0000 */
[----:B-1----:R-:W-:Y:S01]  /*5570*/  @!P1 IMAD.MOV.U32 R0, RZ, RZ, 0x2000 ;  /* 0x00002000ff009424 */ /* 0x002fe200078e00ff */
[----:B------:R-:W-:Y:S01]  /*5580*/  UMOV UR8, 0x0 ;  /* 0x0000000000087882 */ /* 0x000fe20000000000 */
[----:B------:R-:W-:Y:S01]  /*5590*/  UMOV UR9, 0x10000000 ;  /* 0x1000000000097882 */ /* 0x000fe20000000000 */
[----:B------:R-:W-:Y:S01]  /*55a0*/  @!UP0 UIADD3 UR40, UPT, UPT, UR21, 0x200, URZ ;  /* 0x0000020015288890 */ /* 0x000fe2000fffe0ff */
[----:B------:R-:W-:Y:S01]  /*55b0*/  VOTEU.ALL UP0, P1 ;  /* 0x0000000000ff7886 */ /* 0x000fe20000800000 */
[----:B------:R-:W-:Y:S01]  /*55c0*/  UMOV UR44, UR36 ;  /* 0x00000024002c7c82 */ /* 0x000fe20008000000 */
[----:B------:R-:W-:Y:S04]  /*55d0*/  UPRMT UR6, UR52, 0x654, UR41 ;  /* 0x0000065434067896 */ /* 0x000fe80008000029 */
[----:B------:R-:W-:Y:S02]  /*55e0*/  IMAD.U32 R8, RZ, RZ, UR5 ;  /* 0x00000005ff087e24 */ /* 0x000fe4000f8e00ff */
[----:B------:R-:W-:Y:S03]  /*55f0*/  IMAD.U32 R9, RZ, RZ, UR4 ;  /* 0x00000004ff097e24 */ /* 0x000fe6000f8e00ff */
[----:B------:R-:W-:Y:S02]  /*5600*/  @!P1 R2UR UR4, R8 ;  /* 0x00000000080492ca */ /* 0x000fe400000e0000 */
[----:B------:R-:W-:Y:S02]  /*5610*/  @!P1 R2UR UR5, R9 ;  /* 0x00000000090592ca */ /* 0x000fe400000e0000 */
[----:B------:R-:W-:Y:S05]  /*5620*/  @!P1 IADD3 R8, P0, PT, R16, 0x580, RZ ;  /* 0x0000058010089810 */ /* 0x000fea0007f1e0ff */
[----:B------:R-:W-:Y:S06]  /*5630*/  @!P1 IMAD.X R6, RZ, RZ, R17, P0 ;  /* 0x000000ffff069224 */ /* 0x000fec00000e0611 */
[----:B------:R1:W-:Y:S01]  /*5640*/  @!UP0 UTMALDG.3D [UR40], [UR4], desc[UR8] ;  /* 0x00000828040085b4 */ /* 0x0003e20008011000 */
[----:B------:R1:W-:Y:S01]  /*5650*/  @!P1 SYNCS.ARRIVE.TRANS64.RED.A0TR RZ, [UR21+0x40], R0 ;  /* 0x00004000ffff99a7 */ /* 0x0003e20008300415 */
[----:B------:R-:W-:Y:S01]  /*5660*/  SYNCS.ARRIVE.TRANS64.RED.A1T0 RZ, [UR6], RZ ;  /* 0x000000ffffff79a7 */ /* 0x000fe20008100406 */
[----:B------:R-:W2:Y:S02]  /*5670*/  SYNCS.PHASECHK.TRANS64.TRYWAIT P2, [UR21+0x68], R10 ;  /* 0x0000680aff0075a7 */ /* 0x000ea40008041115 */
[----:B-12---:R-:W-:Y:S05]  /*5680*/  @!P2 BRA `(.L_x_97) ;  /* 0x0000007000dca947 */ /* 0x006fea0003800000 */
.L_x_224:
[----:B------:R-:W-:Y:S01]  /*5690*/  @!P1 R2UR UR5, R8 ;  /* 0x00000000080592ca */ /* 0x000fe200000e0000 */
[----:B------:R-:W-:Y:S01]  /*56a0*/  VOTEU.ALL UP0, P1 ;  /* 0x0000000000ff7886 */ /* 0x000fe20000800000 */
[----:B------:R-:W-:Y:S01]  /*56b0*/  @!P1 R2UR UR4, R6 ;  /* 0x00000000060492ca */ /* 0x000fe200000e0000 */
[----:B-1----:R-:W-:Y:S01]  /*56c0*/  @!P1 IMAD.MOV.U32 R0, RZ, RZ, 0x2000 ;  /* 0x00002000ff009424 */ /* 0x002fe200078e00ff */
[----:B------:R-:W-:Y:S01]  /*56d0*/  UMOV UR8, 0x0 ;  /* 0x0000000000087882 */ /* 0x000fe20000000000 */
[----:B------:R-:W-:Y:S01]  /*56e0*/  UMOV UR9, 0x10000000 ;  /* 0x1000000000097882 */ /* 0x000fe20000000000 */
[----:B------:R-:W-:Y:S02]  /*56f0*/  @!UP0 UIADD3 UR34, UPT, UPT, UR42, 0x10, URZ ;  /* 0x000000102a228890 */ /* 0x000fe4000fffe0ff */
[----:B------:R-:W-:Y:S01]  /*5700*/  @!UP0 UIADD3 UR32, UPT, UPT, UR21, 0x2200, URZ ;  /* 0x0000220015208890 */ /* 0x000fe2000fffe0ff */
[----:B------:R-:W-:Y:S01]  /*5710*/  VOTEU.ALL UP0, P1 ;  /* 0x0000000000ff7886 */ /* 0x000fe20000800000 */
[----:B------:R-:W-:Y:S01]  /*5720*/  UMOV UR35, UR43 ;  /* 0x0000002b00237c82 */ /* 0x000fe20008000000 */
[----:B------:R-:W-:Y:S02]  /*5730*/  UPRMT UR7, UR52, 0x654, UR33 ;  /* 0x0000065434077896 */ /* 0x000fe40008000021 */
        /* <DEDUP_REMOVED lines=11> */
.L_x_226:
        /* <DEDUP_REMOVED lines=10> */
[----:B------:R-:W-:Y:S02]  /*5890*/  UMOV UR28, UR36 ;  /* 0x00000024001c7c82 */ /* 0x000fe40008000000 */
[----:B------:R-:W-:Y:S01]  /*58a0*/  IMAD.U32 R8, RZ, RZ, UR5 ;  /* 0x00000005ff087e24 */ /* 0x000fe2000f8e00ff */
[----:B------:R-:W-:Y:S01]  /*58b0*/  UPRMT UR29, UR52, 0x654, UR25 ;  /* 0x00000654341d7896 */ /* 0x000fe20008000019 */
        /* <DEDUP_REMOVED lines=10> */
.L_x_228:
        /* <DEDUP_REMOVED lines=16> */
[----:B------:R-:W-:Y:S02]  /*5a60*/  SHF.L.U32 R9, RZ, 0x1f, RZ ;  /* 0x0000001fff097819 */ /* 0x000fe400000006ff */
[----:B------:R-:W-:Y:S05]  /*5a70*/  @!P1 IADD3 R8, P0, PT, R16, 0x580, RZ ;  /* 0x0000058010089810 */ /* 0x000fea0007f1e0ff */
[----:B------:R-:W-:Y:S04]  /*5a80*/  @!P1 IMAD.X R6, RZ, RZ, R17, P0 ;  /* 0x000000ffff069224 */ /* 0x000fe800000e0611 */
[----:B------:R1:W-:Y:S01]  /*5a90*/  @!UP0 UTMALDG.3D [UR16], [UR4], desc[UR8] ;  /* 0x00000810040085b4 */ /* 0x0003e20008011000 */
[----:B------:R1:W-:Y:S01]  /*5aa0*/  @!P1 SYNCS.ARRIVE.TRANS64.RED.A0TR RZ, [UR21+0x58], R0 ;  /* 0x00005800ffff99a7 */ /* 0x0003e20008300415 */
[----:B------:R-:W-:Y:S01]  /*5ab0*/  SYNCS.ARRIVE.TRANS64.RED.A1T0 RZ, [UR24], RZ ;  /* 0x000000ffffff79a7 */ /* 0x000fe20008100418 */
[----:B------:R-:W2:Y:S02]  /*5ac0*/  SYNCS.PHASECHK.TRANS64.TRYWAIT P2, [UR21+0x60], R9 ;  /* 0x00006009ff0075a7 */ /* 0x000ea40008041115 */
[----:B-12---:R-:W-:Y:S05]  /*5ad0*/  @!P2 BRA `(.L_x_100) ;  /* 0x000000700010a947 */ /* 0x006fea0003800000 */
.L_x_230:
[----:B------:R-:W-:Y:S01]  /*5ae0*/  @!P1 R2UR UR5, R8 ;  /* 0x00000000080592ca */ /* 0x000fe200000e0000 */
[----:B------:R-:W-:Y:S01]  /*5af0*/  VOTEU.ALL UP0, P1 ;  /* 0x0000000000ff7886 */ /* 0x000fe20000800000 */
[----:B------:R-:W-:Y:S01]  /*5b00*/  @!P1 R2UR UR4, R6 ;  /* 0x00000000060492ca */ /* 0x000fe200000e0000 */
[----:B-1----:R-:W-:Y:S01]  /*5b10*/  @!P1 IMAD.MOV.U32 R0, RZ, RZ, 0x2000 ;  /* 0x00002000ff009424 */ /* 0x002fe200078e00ff */
[----:B------:R-:W-:Y:S01]  /*5b20*/  UMOV UR18, 0x0 ;  /* 0x0000000000127882 */ /* 0x000fe20000000000 */
[----:B------:R-:W-:Y:S01]  /*5b30*/  UMOV UR19, 0x10000000 ;  /* 0x1000000000137882 */ /* 0x000fe20000000000 */
[----:B------:R-:W-:Y:S01]  /*5b40*/  @!UP0 UIADD3 UR10, UPT, UPT, UR42, 0x40, URZ ;  /* 0x000000402a0a8890 */ /* 0x000fe2000fffe0ff */
[----:B------:R-:W-:Y:S01]  /*5b50*/  @!P1 IADD3 R8, P0, PT, R16, 0x580, RZ ;  /* 0x0000058010089810 */ /* 0x000fe20007f1e0ff */
[----:B------:R-:W-:Y:S01]  /*5b60*/  @!UP0 UIADD3 UR8, UPT, UPT, UR21, 0x200, URZ ;  /* 0x0000020015088890 */ /* 0x000fe2000fffe0ff */
[----:B------:R-:W-:Y:S01]  /*5b70*/  VOTEU.ALL UP0, P1 ;  /* 0x0000000000ff7886 */ /* 0x000fe20000800000 */
[----:B------:R-:W-:Y:S01]  /*5b80*/  UMOV UR9, UR41 ;  /* 0x0000002900097c82 */ /* 0x000fe20008000000 */
[----:B------:R-:W-:Y:S02]  /*5b90*/  UMOV UR11, UR43 ;  /* 0x0000002b000b7c82 */ /* 0x000fe40008000000 */
[----:B------:R-:W-:Y:S01]  /*5ba0*/  IMAD.U32 R18, RZ, RZ, UR5 ;  /* 0x00000005ff127e24 */ /* 0x000fe2000f8e00ff */
[----:B------:R-:W-:Y:S01]  /*5bb0*/  UMOV UR12, UR36 ;  /* 0x00000024000c7c82 */ /* 0x000fe20008000000 */
[----:B------:R-:W-:Y:S02]  /*5bc0*/  IMAD.U32 R19, RZ, RZ, UR4 ;  /* 0x00000004ff137e24 */ /* 0x000fe4000f8e00ff */
[----:B------:R-:W-:Y:S01]  /*5bd0*/  @!P1 IMAD.X R6, RZ, RZ, R17, P0 ;  /* 0x000000ffff069224 */ /* 0x000fe200000e0611 */
[----:B------:R-:W-:Y:S02]  /*5be0*/  @!P1 R2UR UR4, R18 ;  /* 0x00000000120492ca */ /* 0x000fe400000e0000 */
[----:B------:R-:W-:Y:S11]  /*5bf0*/  @!P1 R2UR UR5, R19 ;  /* 0x00000000130592ca */ /* 0x000ff600000e0000 */
[----:B------:R-:W-:Y:S02]  /*5c00*/  @!UPT UIADD3 URZ, UPT, UPT, URZ, URZ, URZ ;  /* 0x000000fffffff290 */ /* 0x000fe4000fffe0ff */
[----:B------:R1:W-:Y:S01]  /*5c10*/  @!UP0 UTMALDG.3D [UR8], [UR4], desc[UR18] ;  /* 0x00001208040085b4 */ /* 0x0003e20008011000 */
[----:B------:R1:W-:Y:S01]  /*5c20*/  @!P1 SYNCS.ARRIVE.TRANS64.RED.A0TR RZ, [UR21+0x40], R0 ;  /* 0x00004000ffff99a7 */ /* 0x0003e20008300415 */
[----:B------:R-:W-:Y:S01]  /*5c30*/  SYNCS.ARRIVE.TRANS64.RED.A1T0 RZ, [UR6], RZ ;  /* 0x000000ffffff79a7 */ /* 0x000fe20008100406 */
[----:B------:R-:W2:Y:S02]  /*5c40*/  SYNCS.PHASECHK.TRANS64.TRYWAIT P2, [UR21+0x68], R9 ;  /* 0x00006809ff0075a7 */ /* 0x000ea40008041115 */
[----:B-12---:R-:W-:Y:S05]  /*5c50*/  @!P2 BRA `(.L_x_101) ;  /* 0x0000006c00c8a947 */ /* 0x006fea0003800000 */
.L_x_232:
        /* <DEDUP_REMOVED lines=24> */
.L_x_234:
[----:B------:R-:W-:Y:S01]  /*5de0*/  @!P1 R2UR UR5, R8 ;  /* 0x00000000080592ca */ /* 0x000fe200000e0000 */
[----:B------:R-:W-:Y:S01]  /*5df0*/  VOTEU.ALL UP0, P1 ;  /* 0x0000000000ff7886 */ /* 0x000fe20000800000 */
[----:B------:R-:W-:Y:S01]  /*5e00*/  @!P1 R2UR UR4, R6 ;  /* 0x00000000060492ca */ /* 0x000fe200000e0000 */
[----:B-1----:R-:W-:Y:S01]  /*5e10*/  @!P1 IMAD.MOV.U32 R0, RZ, RZ, 0x2000 ;  /* 0x00002000ff009424 */ /* 0x002fe200078e00ff */
[----:B------:R-:W-:Y:S01]  /*5e20*/  UMOV UR6, 0x0 ;  /* 0x0000000000067882 */ /* 0x000fe20000000000 */
[----:B------:R-:W-:Y:S01]  /*5e30*/  UMOV UR7, 0x10000000 ;  /* 0x1000000000077882 */ /* 0x000fe20000000000 */
[----:B------:R-:W-:Y:S01]  /*5e40*/  @!UP0 UIADD3 UR10, UPT, UPT, UR42, 0x60, URZ ;  /* 0x000000602a0a8890 */ /* 0x000fe2000fffe0ff */
[----:B------:R-:W-:Y:S01]  /*5e50*/  VIADD R14, R14, 0x1 ;  /* 0x000000010e0e7836 */ /* 0x000fe20000000000 */
[----:B------:R-:W-:Y:S01]  /*5e60*/  @!UP0 UIADD3 UR8, UPT, UPT, UR21, 0x4200, URZ ;  /* 0x0000420015088890 */ /* 0x000fe2000fffe0ff */
[----:B------:R-:W-:Y:S01]  /*5e70*/  VOTEU.ALL UP0, P1 ;  /* 0x0000000000ff7886 */ /* 0x000fe20000800000 */
[----:B------:R-:W-:Y:S01]  /*5e80*/  UMOV UR9, UR25 ;  /* 0x0000001900097c82 */ /* 0x000fe20008000000 */
[----:B------:R-:W-:Y:S02]  /*5e90*/  UMOV UR11, UR43 ;  /* 0x0000002b000b7c82 */ /* 0x000fe40008000000 */
[----:B------:R-:W-:Y:S01]  /*5ea0*/  IMAD.U32 R18, RZ, RZ, UR5 ;  /* 0x00000005ff127e24 */ /* 0x000fe2000f8e00ff */
[----:B------:R-:W-:Y:S01]  /*5eb0*/  UMOV UR12, UR36 ;  /* 0x00000024000c7c82 */ /* 0x000fe20008000000 */
[----:B------:R-:W-:Y:S03]  /*5ec0*/  IMAD.U32 R19, RZ, RZ, UR4 ;  /* 0x00000004ff137e24 */ /* 0x000fe6000f8e00ff */
        /* <DEDUP_REMOVED lines=8> */
.L_x_236:
[----:B------:R-:W-:Y:S01]  /*5f50*/  @!P1 IADD3 R6, P0, PT, R16, 0x580, RZ ;  /* 0x0000058010069810 */ /* 0x000fe20007f1e0ff */
[----:B------:R-:W-:Y:S01]  /*5f60*/  VOTEU.ALL UP0, P1 ;  /* 0x0000000000ff7886 */ /* 0x000fe20000800000 */
[----:B------:R-:W-:Y:S01]  /*5f70*/  UMOV UR6, 0x0 ;  /* 0x0000000000067882 */ /* 0x000fe20000000000 */
[----:B------:R-:W-:Y:S01]  /*5f80*/  UMOV UR7, 0x10000000 ;  /* 0x1000000000077882 */ /* 0x000fe20000000000 */
[----:B------:R-:W-:Y:S01]  /*5f90*/  @!P1 R2UR UR5, R6 ;  /* 0x00000000060592ca */ /* 0x000fe200000e0000 */
[----:B-1----:R-:W-:Y:S01]  /*5fa0*/  @!P1 IMAD.X R0, RZ, RZ, R17, P0 ;  /* 0x000000ffff009224 */ /* 0x002fe200000e0611 */
[----:B------:R-:W-:Y:S01]  /*5fb0*/  @!UP0 UIADD3 UR10, UPT, UPT, UR42, 0x70, URZ ;  /* 0x000000702a0a8890 */ /* 0x000fe2000fffe0ff */
[----:B------:R-:W-:Y:S01]  /*5fc0*/  R2UR UR18, R58 ;  /* 0x000000003a1272ca */ /* 0x000fe200000e0000 */
[----:B------:R-:W-:Y:S01]  /*5fd0*/  @!UP0 UIADD3 UR8, UPT, UPT, UR21, 0x6200, URZ ;  /* 0x0000620015088890 */ /* 0x000fe2000fffe0ff */
[----:B------:R-:W-:Y:S01]  /*5fe0*/  R2UR UR16, R59 ;  /* 0x000000003b1072ca */ /* 0x000fe200000e0000 */
[----:B------:R-:W-:Y:S01]  /*5ff0*/  VOTEU.ALL UP0, P1 ;  /* 0x0000000000ff7886 */ /* 0x000fe20000800000 */
[----:B------:R-:W-:Y:S01]  /*6000*/  @!P1 R2UR UR4, R0 ;  /* 0x00000000000492ca */ /* 0x000fe200000e0000 */
[----:B------:R-:W-:Y:S01]  /*6010*/  UMOV UR9, UR17 ;  /* 0x0000001100097c82 */ /* 0x000fe20008000000 */
[----:B------:R-:W-:Y:S01]  /*6020*/  UMOV UR11, UR43 ;  /* 0x0000002b000b7c82 */ /* 0x000fe20008000000 */
[----:B------:R-:W-:Y:S01]  /*6030*/  UMOV UR12, UR36 ;  /* 0x00000024000c7c82 */ /* 0x000fe20008000000 */
[C---:B------:R-:W-:Y:S01]  /*6040*/  ISETP.NE.AND P0, PT, R14.reuse, 0x2, PT ;  /* 0x000000020e00780c */ /* 0x040fe20003f05270 */
[----:B------:R-:W-:Y:S01]  /*6050*/  UPLOP3.LUT UP1, UPT, UPT, UPT, UPT, 0x80, 0x8 ;  /* 0x000000000008789c */ /* 0x000fe20003f2f070 */
[----:B------:R-:W-:Y:S01]  /*6060*/  IMAD.U32 R8, RZ, RZ, UR5 ;  /* 0x00000005ff087e24 */ /* 0x000fe2000f8e00ff */
[----:B------:R-:W-:Y:S01]  /*6070*/  UMOV UR36, UR30 ;  /* 0x0000001e00247c82 */ /* 0x000fe20008000000 */
[----:B------:R-:W-:Y:S01]  /*6080*/  SEL R0, RZ, 0x1, P0 ;  /* 0x00000001ff007807 */ /* 0x000fe20000000000 */
[----:B------:R-:W-:Y:S01]  /*6090*/  UIADD3 UR20, UPT, UPT, UR13, UR18, URZ ;  /* 0x000000120d147290 */ /* 0x000fe2000fffe0ff */
[----:B------:R-:W-:Y:S01]  /*60a0*/  SEL R14, R14, RZ, P0 ;  /* 0x000000ff0e0e7207 */ /* 0x000fe20000000000 */
[----:B------:R-:W-:Y:S01]  /*60b0*/  UIADD3 UR16, UPT, UPT, UR14, UR16, URZ ;  /* 0x000000100e107290 */ /* 0x000fe2000fffe0ff */
[----:B------:R-:W-:Y:S01]  /*60c0*/  LOP3.LUT R13, R13, R0, RZ, 0x3c, !PT ;  /* 0x000000000d0d7212 */ /* 0x000fe200078e3cff */
[----:B------:R-:W-:Y:S01]  /*60d0*/  IMAD.U32 R9, RZ, RZ, UR4 ;  /* 0x00000004ff097e24 */ /* 0x000fe2000f8e00ff */
[----:B------:R-:W-:Y:S04]  /*60e0*/  @!P1 R2UR UR4, R8 ;  /* 0x00000000080492ca */ /* 0x000fe800000e0000 */
[----:B------:R-:W-:Y:S11]  /*60f0*/  @!P1 R2UR UR5, R9 ;  /* 0x00000000090592ca */ /* 0x000ff600000e0000 */
[----:B------:R-:W-:Y:S02]  /*6100*/  @!UPT UIADD3 URZ, UPT, UPT, URZ, URZ, URZ ;  /* 0x000000fffffff290 */ /* 0x000fe4000fffe0ff */
[----:B------:R2:W-:Y:S01]  /*6110*/  @!UP0 UTMALDG.3D [UR8], [UR4], desc[UR6] ;  /* 0x00000608040085b4 */ /* 0x0005e20008011000 */
[----:B------:R2:W-:Y:S01]  /*6120*/  @!P1 SYNCS.ARRIVE.TRANS64.RED.A0TR RZ, [UR21+0x58], R7 ;  /* 0x00005807ffff99a7 */ /* 0x0005e20008300415 */
[----:B------:R-:W-:Y:S01]  /*6130*/  SYNCS.ARRIVE.TRANS64.RED.A1T0 RZ, [UR24], RZ ;  /* 0x000000ffffff79a7 */ /* 0x000fe20008100418 */
[----:B------:R-:W-:Y:S05]  /*6140*/  BRA.U UP2, `(.L_x_104) ;  /* 0xffffffe902f07547 */ /* 0x000fea000b83ffff */
[----:B------:R-:W1:Y:S02]  /*6150*/  SYNCS.PHASECHK.TRANS64.TRYWAIT P0, [UR21+0x60], R10 ;  /* 0x0000600aff0075a7 */ /* 0x000e640008001115 */
[----:B-1----:R-:W-:Y:S05]  /*6160*/  @!P0 BRA `(.L_x_105) ;  /* 0x0000006800cc8947 */ /* 0x002fea0003800000 */
.L_x_238:
[----:B------:R-:W3:Y:S02]  /*6170*/  SYNCS.PHASECHK.TRANS64.TRYWAIT P0, [UR21+0x68], R10 ;  /* 0x0000680aff0075a7 */ /* 0x000ee40008001115 */
[----:B---3--:R-:W-:Y:S05]  /*6180*/  @!P0 BRA `(.L_x_106) ;  /* 0x0000006800dc8947 */ /* 0x008fea0003800000 */
.L_x_240:
[----:B------:R-:W3:Y:S01]  /*6190*/  SYNCS.PHASECHK.TRANS64.TRYWAIT P0, [UR21+0x70], R10 ;  /* 0x0000700aff0075a7 */ /* 0x000ee20008001115 */
[----:B-1----:R-:W-:Y:S01]  /*61a0*/  HFMA2 R0, -RZ, RZ, 0, 5.9604644775390625e-08 ;  /* 0x00000001ff007431 */ /* 0x002fe200000001ff */
[----:B---3--:R-:W-:Y:S06]  /*61b0*/  @!P0 BRA `(.L_x_107) ;  /* 0x0000006800e88947 */ /* 0x008fec0003800000 */
.L_x_242:
[----:B-1----:R-:W-:Y:S02]  /*61c0*/  MOV R2, UR21 ;  /* 0x0000001500027c02 */ /* 0x002fe40008000f00 */
[----:B------:R-:W-:-:S07]  /*61d0*/  SHF.L.U32 R0, R0, 0x1f, RZ ;  /* 0x0000001f00007819 */ /* 0x000fce00000006ff */
.L_x_108:
[----:B-1----:R1:W3:Y:S02]  /*61e0*/  SYNCS.PHASECHK.TRANS64.TRYWAIT P0, [R2+URZ+0x78], R0 ;  /* 0x00007800020075a7 */ /* 0x0022e400080011ff */
[----:B---3--:R-:W-:Y:S05]  /*61f0*/  @!P0 NANOSLEEP.SYNCS 0x989680 ;  /* 0x009896800000895d */ /* 0x008fea0003900000 */
[----:B------:R-:W3:Y:S02]  /*6200*/  @!P0 SYNCS.PHASECHK.TRANS64 P0, [R2+URZ+0x78], R0 ;  /* 0x00007800020085a7 */ /* 0x000ee400080010ff */
[----:B--23--:R-:W-:Y:S05]  /*6210*/  @P0 EXIT ;  /* 0x000000000000094d */ /* 0x00cfea0003800000 */
[----:B------:R-:W-:Y:S05]  /*6220*/  BRA `(.L_x_108) ;  /* 0xfffffffc00ec7947 */ /* 0x000fea000383ffff */
.L_x_89:
[----:B------:R-:W-:-:S06]  /*6230*/  UISETP.GE.AND UP0, UPT, UR21, 0x4, UPT ;  /* 0x000000041500788c */ /* 0x000fcc000bf06270 */
[----:B------:R-:W-:-:S13]  /*6240*/  PLOP3.LUT P0, PT, PT, PT, UP0, 0x80, 0x8 ;  /* 0x000000000008781c */ /* 0x000fda0003f0f008 */
[----:B------:R-:W-:Y:S05]  /*6250*/  @!P0 EXIT ;  /* 0x000000000000894d */ /* 0x000fea0003800000 */
[----:B------:R-:W-:Y:S01]  /*6260*/  BAR.SYNC.DEFER_BLOCKING 0x6, 0xa0 ;  /* 0x0182800000007b1d */ /* 0x000fe20000010000 */
[C---:B------:R-:W-:Y:S01]  /*6270*/  IMAD.SHL.U32 R68, R69.reuse, 0x10, RZ ;  /* 0x0000001045447824 */ /* 0x040fe200078e00ff */
[C---:B------:R-:W-:Y:S01]  /*6280*/  LOP3.LUT R70, R69.reuse, 0x60, RZ, 0xc0, !PT ;  /* 0x0000006045467812 */ /* 0x040fe200078ec0ff */
[C---:B------:R-:W-:Y:S01]  /*6290*/  IMAD.SHL.U32 R4, R69.reuse, 0x2, RZ ;  /* 0x0000000245047824 */ /* 0x040fe200078e00ff */
[C---:B------:R-:W-:Y:S01]  /*62a0*/  LOP3.LUT R67, R69.reuse, 0x2, RZ, 0xc0, !PT ;  /* 0x0000000245437812 */ /* 0x040fe200078ec0ff */
[----:B------:R-:W-:Y:S01]  /*62b0*/  IMAD.U32 R23, R69, 0x10000, RZ ;  /* 0x0001000045177824 */ /* 0x000fe200078e00ff */
[----:B------:R-:W-:Y:S02]  /*62c0*/  UMOV UR43, 0x400 ;  /* 0x00000400002b7882 */ /* 0x000fe40000000000 */
[----:B------:R-:W1:Y:S01]  /*62d0*/  LDC.64 R52, c[0x0][0x888] ;  /* 0x00022200ff347b82 */ /* 0x000e620000000a00 */
[----:B------:R-:W-:Y:S01]  /*62e0*/  ULEA UR43, UR52, UR43, 0x18 ;  /* 0x0000002b342b7291 */ /* 0x000fe2000f8ec0ff */
[----:B------:R-:W-:Y:S01]  /*62f0*/  LOP3.LUT R5, R68, 0x60, RZ, 0xc0, !PT ;  /* 0x0000006044057812 */ /* 0x000fe200078ec0ff */
[----:B------:R-:W-:Y:S01]  /*6300*/  IMAD.MOV.U32 R22, RZ, RZ, RZ ;  /* 0x000000ffff167224 */ /* 0x000fe200078e00ff */
[----:B------:R-:W-:Y:S01]  /*6310*/  LOP3.LUT R23, R23, 0x600000, RZ, 0xc0, !PT ;  /* 0x0060000017177812 */ /* 0x000fe200078ec0ff */
[----:B------:R-:W-:Y:S01]  /*6320*/  UIADD3 UR4, UPT, UPT, UR43, 0x200, URZ ;  /* 0x000002002b047890 */ /* 0x000fe2000fffe0ff */
[----:B------:R-:W-:-:S02]  /*6330*/  LOP3.LUT R4, R5, 0xc, R4, 0xf8, !PT ;  /* 0x0000000c05047812 */ /* 0x000fc400078ef804 */
[----:B------:R-:W-:Y:S01]  /*6340*/  CS2R R64, SRZ ;  /* 0x0000000000407805 */ /* 0x000fe2000001ff00 */
[----:B------:R-:W2:Y:S01]  /*6350*/  LDC.64 R54, c[0x0][0x890] ;  /* 0x00022400ff367b82 */ /* 0x000ea20000000a00 */
[----:B------:R-:W-:Y:S01]  /*6360*/  LOP3.LUT R69, R69, 0x4, RZ, 0xc0, !PT ;  /* 0x0000000445457812 */ /* 0x000fe200078ec0ff */
[----:B------:R-:W3:Y:S01]  /*6370*/  LDCU UR63, c[0x0][0x370] ;  /* 0x00006e00ff3f77ac */ /* 0x000ee20008000800 */
[----:B------:R-:W-:Y:S02]  /*6380*/  LOP3.LUT R68, R4, 0x790, R68, 0xf8, !PT ;  /* 0x0000079004447812 */ /* 0x000fe400078ef844 */
[----:B------:R-:W-:Y:S01]  /*6390*/  MOV R60, UR4 ;  /* 0x00000004003c7c02 */ /* 0x000fe20008000f00 */
[----:B------:R-:W4:Y:S01]  /*63a0*/  LDCU.64 UR54, c[0x0][0x348] ;  /* 0x00006900ff3677ac */ /* 0x000f220008000a00 */
[----:B------:R-:W-:Y:S01]  /*63b0*/  MOV R62, RZ ;  /* 0x000000ff003e7202 */ /* 0x000fe20000000f00 */
[----:B------:R-:W1:Y:S01]  /*63c0*/  LDC.64 R50, c[0x0][0x8b0] ;  /* 0x00022c00ff327b82 */ /* 0x000e620000000a00 */
[----:B------:R-:W3:Y:S01]  /*63d0*/  LDS R0, [UR43+0x140] ;  /* 0x0001402bff007984 */ /* 0x000ee20008000800 */
[----:B------:R-:W-:Y:S01]  /*63e0*/  IMAD R68, R68, 0x4, R60 ;  /* 0x0000000444447824 */ /* 0x000fe200078e023c */
[----:B------:R-:W1:Y:S03]  /*63f0*/  LDCU UR42, c[0x0][0xb0c] ;  /* 0x00016180ff2a77ac */ /* 0x000e660008000800 */
[--C-:B------:R-:W-:Y:S01]  /*6400*/  IMAD R67, R67, -0x10, R68.reuse ;  /* 0xfffffff043437824 */ /* 0x100fe200078e0244 */
[----:B------:R-:W1:Y:S01]  /*6410*/  LDCU UR39, c[0x0][0xb30] ;  /* 0x00016600ff2777ac */ /* 0x000e620008000800 */
[----:B------:R-:W1:Y:S01]  /*6420*/  LDC.64 R48, c[0x0][0x8a8] ;  /* 0x00022a00ff307b82 */ /* 0x000e620000000a00 */
[----:B------:R-:W-:Y:S01]  /*6430*/  IMAD R66, R69, -0x10, R68 ;  /* 0xfffffff045427824 */ /* 0x000fe200078e0244 */
[----:B------:R-:W1:Y:S01]  /*6440*/  LDCU.64 UR60, c[0x0][0x888] ;  /* 0x00011100ff3c77ac */ /* 0x000e620008000a00 */
[----:B------:R-:W1:Y:S01]  /*6450*/  LDCU.64 UR40, c[0x0][0xb28] ;  /* 0x00016500ff2877ac */ /* 0x000e620008000a00 */
[----:B------:R-:W1:Y:S01]  /*6460*/  LDCU.128 UR56, c[0x0][0xb10] ;  /* 0x00016200ff3877ac */ /* 0x000e620008000c00 */
[----:B------:R-:W1:Y:S01]  /*6470*/  LDCU UR62, c[0x0][0x374] ;  /* 0x00006e80ff3e77ac */ /* 0x000e620008000800 */
[----:B------:R-:W-:Y:S01]  /*6480*/  UMOV UR53, URZ ;  /* 0x000000ff00357c82 */ /* 0x000fe20008000000 */
[----:B------:R-:W-:Y:S01]  /*6490*/  UMOV UR47, URZ ;  /* 0x000000ff002f7c82 */ /* 0x000fe20008000000 */
[----:B--234-:R-:W-:-:S07]  /*64a0*/  IMAD.IADD R23, R0, 0x1, R23 ;  /* 0x0000000100177824 */ /* 0x01cfce00078e0217 */
.L_x_184:
[----:B------:R-:W-:Y:S02]  /*64b0*/  LEA R0, R62, UR43, 0x3 ;  /* 0x0000002b3e007c11 */ /* 0x000fe4000f8e18ff */
[----:B------:R-:W-:Y:S02]  /*64c0*/  SHF.L.U32 R2, R64, 0x1f, RZ ;  /* 0x0000001f40027819 */ /* 0x000fe400000006ff */
[----:B-1----:R-:W-:Y:S02]  /*64d0*/  LEA R4, R62, UR43, 0x4 ;  /* 0x0000002b3e047c11 */ /* 0x002fe4000f8e20ff */
[----:B------:R-:W2:Y:S02]  /*64e0*/  SYNCS.PHASECHK.TRANS64.TRYWAIT P0, [R0+URZ+0x90], R2 ;  /* 0x00009002000075a7 */ /* 0x000ea400080011ff */
[----:B--2---:R-:W-:Y:S05]  /*64f0*/  @!P0 BRA `(.L_x_109) ;  /* 0x0000006800308947 */ /* 0x004fea0003800000 */
.L_x_243:
[----:B------:R-:W-:Y:S01]  /*6500*/  R2UR UR7, R71 ;  /* 0x00000000470772ca */ /* 0x000fe200000e0000 */
[----:B------:R-:W3:Y:S01]  /*6510*/  LDS.128 R4, [R4+0x120] ;  /* 0x0001200004047984 */ /* 0x000ee20000000c00 */
[----:B--2---:R-:W-:Y:S01]  /*6520*/  VIADD R0, R0, 0xa0 ;  /* 0x000000a000007836 */ /* 0x004fe20000000000 */
[----:B------:R-:W-:Y:S04]  /*6530*/  UISETP.GE.AND UP0, UPT, UR45, 0x1, UPT ;  /* 0x000000012d00788c */ /* 0x000fe8000bf06270 */
[----:B------:R-:W-:Y:S01]  /*6540*/  PRMT R0, RZ, 0x654, R0 ;  /* 0x00000654ff007816 */ /* 0x000fe20000000000 */
[----:B------:R-:W-:Y:S01]  /*6550*/  @!PT LDS RZ, [RZ] ;  /* 0x00000000fffff984 */ /* 0x000fe20000000800 */
[----:B------:R-:W-:Y:S01]  /*6560*/  @!PT LDS RZ, [RZ] ;  /* 0x00000000fffff984 */ /* 0x000fe20000000800 */
[----:B------:R-:W-:Y:S01]  /*6570*/  @!PT LDS RZ, [RZ] ;  /* 0x00000000fffff984 */ /* 0x000fe20000000800 */
[----:B------:R-:W-:Y:S01]  /*6580*/  @!PT LDS RZ, [RZ] ;  /* 0x00000000fffff984 */ /* 0x000fe20000000800 */
[----:B------:R2:W-:Y:S06]  /*6590*/  MEMBAR.ALL.CTA ;  /* 0x0000000000007992 */ /* 0x0005ec0000008000 */
[----:B--2---:R-:W2:Y:S02]  /*65a0*/  FENCE.VIEW.ASYNC.S ;  /* 0x00000000000073c6 */ /* 0x004ea40000000000 */
[----:B--2---:R2:W-:Y:S01]  /*65b0*/  SYNCS.ARRIVE.TRANS64.RED.A1T0 RZ, [R0+URZ], RZ ;  /* 0x000000ff00ff79a7 */ /* 0x0045e200081004ff */
[----:B---3--:R-:W-:Y:S11]  /*65c0*/  LOP3.LUT P0, RZ, R6, 0x1, RZ, 0xc0, !PT ;  /* 0x0000000106ff7812 */ /* 0x008ff6000780c0ff */
[----:B------:R-:W-:Y:S02]  /*65d0*/  @!UPT UIADD3 URZ, UPT, UPT, URZ, URZ, URZ ;  /* 0x000000fffffff290 */ /* 0x000fe4000fffe0ff */
[----:B------:R-:W-:Y:S01]  /*65e0*/  VOTEU.ANY UP1, P0 ;  /* 0x0000000000ff7886 */ /* 0x000fe20000020100 */
[----:B------:R-:W-:Y:S01]  /*65f0*/  PLOP3.LUT P0, PT, PT, PT, UP1, 0x80, 0x8 ;  /* 0x000000000008781c */ /* 0x000fe20003f0f018 */
[----:B------:R-:W-:Y:S06]  /*6600*/  UP2UR UR4, UPR, URZ, 0x2 ;  /* 0x00000002ff047883 */ /* 0x000fec0008000000 */
[----:B------:R-:W-:Y:S06]  /*6610*/  IMAD.U32 R72, RZ, RZ, UR4 ;  /* 0x00000004ff487e24 */ /* 0x000fec000f8e00ff */
[----:B------:R-:W-:Y:S02]  /*6620*/  @P0 SHF.R.U32.HI R2, RZ, 0x10, R5 ;  /* 0x00000010ff020819 */ /* 0x000fe40000011605 */
[----:B------:R-:W-:Y:S02]  /*6630*/  @P0 MOV R3, R4 ;  /* 0x0000000400030202 */ /* 0x000fe40000000f00 */
[----:B------:R-:W-:Y:S02]  /*6640*/  @P0 R2UR UR4, R2 ;  /* 0x00000000020402ca */ /* 0x000fe400000e0000 */
[----:B------:R-:W-:Y:S02]  /*6650*/  @P0 LOP3.LUT R4, R5, 0xffff, RZ, 0xc0, !PT ;  /* 0x0000ffff05040812 */ /* 0x000fe400078ec0ff */
[----:B------:R-:W-:Y:S02]  /*6660*/  @P0 R2UR UR6, R3 ;  /* 0x00000000030602ca */ /* 0x000fe400000e0000 */
[----:B------:R-:W-:Y:S07]  /*6670*/  @P0 R2UR UR5, R4 ;  /* 0x00000000040502ca */ /* 0x000fee00000e0000 */
[----:B------:R-:W-:Y:S02]  /*6680*/  @UP1 UMOV UR7, UR4 ;  /* 0x0000000400071c82 */ /* 0x000fe40008000000 */
[----:B------:R-:W-:Y:S02]  /*6690*/  IMAD.U32 R71, RZ, RZ, UR7 ;  /* 0x00000007ff477e24 */ /* 0x000fe4000f8e00ff */
[----:B------:R-:W-:Y:S02]  /*66a0*/  @UP1 UMOV UR38, UR6 ;  /* 0x0000000600261c82 */ /* 0x000fe40008000000 */
[----:B------:R-:W-:Y:S01]  /*66b0*/  @UP1 UMOV UR37, UR5 ;  /* 0x0000000500251c82 */ /* 0x000fe20008000000 */
[----:B--2---:R-:W-:Y:S05]  /*66c0*/  BRA.U !UP0, `(.L_x_110) ;  /* 0x0000000108cc7547 */ /* 0x004fea000b800000 */
[----:B------:R-:W2:Y:S01]  /*66d0*/  LDCU UR12, c[0x0][0xb20] ;  /* 0x00016400ff0c77ac */ /* 0x000ea20008000800 */
[----:B-1----:R-:W-:Y:S02]  /*66e0*/  UIMAD.WIDE.U32 UR4, UR62, UR59, URZ ;  /* 0x0000003b3e0472a5 */ /* 0x002fe4000f8e00ff */
[----:B------:R-:W-:Y:S02]  /*66f0*/  UIMAD.WIDE.U32 UR6, UR63, UR56, URZ ;  /* 0x000000383f0672a5 */ /* 0x000fe4000f8e00ff */
[----:B------:R-:W-:Y:S02]  /*6700*/  UISETP.NE.AND UP0, UPT, UR58, 0x1, UPT ;  /* 0x000000013a00788c */ /* 0x000fe4000bf05270 */
[----:B------:R-:W-:Y:S02]  /*6710*/  UIMAD.WIDE.U32 UR8, UR37, UR59, URZ ;  /* 0x0000003b250872a5 */ /* 0x000fe4000f8e00ff */
[----:B------:R-:W-:Y:S02]  /*6720*/  UIMAD.WIDE.U32 UR10, UR38, UR56, URZ ;  /* 0x00000038260a72a5 */ /* 0x000fe4000f8e00ff */
[----:B------:R-:W-:Y:S02]  /*6730*/  UISETP.NE.AND UP1, UPT, UR42, 0x1, UPT ;  /* 0x000000012a00788c */ /* 0x000fe4000bf25270 */
[----:B------:R-:W-:Y:S01]  /*6740*/  UISETP.NE.AND UP2, UPT, UR45, 0x1, UPT ;  /* 0x000000012d00788c */ /* 0x000fe2000bf45270 */
[----:B------:R-:W-:Y:S02]  /*6750*/  UMOV UR4, UR5 ;  /* 0x0000000500047c82 */ /* 0x000fe40008000000 */
[----:B--2---:R-:W-:Y:S03]  /*6760*/  USHF.R.U32.HI UR5, URZ, UR12, UR4 ;  /* 0x0000000cff057299 */ /* 0x004fe60008011604 */
[----:B------:R-:W-:Y:S02]  /*6770*/  UMOV UR4, UR7 ;  /* 0x0000000700047c82 */ /* 0x000fe40008000000 */
[----:B------:R-:W-:Y:S02]  /*6780*/  USHF.R.U32.HI UR7, URZ, UR57, UR4 ;  /* 0x00000039ff077299 */ /* 0x000fe40008011604 */
[----:B------:R-:W-:Y:S02]  /*6790*/  USEL UR4, UR62, UR5, !UP0 ;  /* 0x000000053e047287 */ /* 0x000fe4000c000000 */
[----:B------:R-:W-:Y:S01]  /*67a0*/  USEL UR7, UR63, UR7, !UP1 ;  /* 0x000000073f077287 */ /* 0x000fe2000c800000 */
[----:B------:R-:W-:Y:S01]  /*67b0*/  UMOV UR5, UR9 ;  /* 0x0000000900057c82 */ /* 0x000fe20008000000 */
[----:B------:R-:W-:Y:S02]  /*67c0*/  UIMAD.WIDE.U32 UR8, UR4, UR40, URZ ;  /* 0x00000028040872a5 */ /* 0x000fe4000f8e00ff */
[----:B------:R-:W-:Y:S03]  /*67d0*/  USHF.R.U32.HI UR6, URZ, UR12, UR5 ;  /* 0x0000000cff067299 */ /* 0x000fe60008011605 */
[----:B------:R-:W-:Y:S01]  /*67e0*/  UMOV UR5, UR11 ;  /* 0x0000000b00057c82 */ /* 0x000fe20008000000 */
[----:B------:R-:W-:Y:S02]  /*67f0*/  UIMAD.WIDE.U32 UR10, UR7, UR40, URZ ;  /* 0x00000028070a72a5 */ /* 0x000fe4000f8e00ff */
[----:B------:R-:W-:Y:S02]  /*6800*/  USHF.R.U32.HI UR12, URZ, UR57, UR5 ;  /* 0x00000039ff0c7299 */ /* 0x000fe40008011605 */
[----:B------:R-:W-:Y:S01]  /*6810*/  USEL UR6, UR37, UR6, !UP0 ;  /* 0x0000000625067287 */ /* 0x000fe2000c000000 */
[----:B------:R-:W-:Y:S02]  /*6820*/  UMOV UR5, UR9 ;  /* 0x0000000900057c82 */ /* 0x000fe40008000000 */
[----:B------:R-:W-:Y:S01]  /*6830*/  UMOV UR10, UR11 ;  /* 0x0000000b000a7c82 */ /* 0x000fe20008000000 */
[----:B------:R-:W-:Y:S02]  /*6840*/  @UP2 USHF.R.U32.HI UR4, URZ, UR41, UR5 ;  /* 0x00000029ff042299 */ /* 0x000fe40008011605 */
[----:B------:R-:W-:Y:S02]  /*6850*/  @UP2 USHF.R.U32.HI UR7, URZ, UR41, UR10 ;  /* 0x00000029ff072299 */ /* 0x000fe4000801160a */
[----:B------:R-:W-:Y:S02]  /*6860*/  UIMAD UR4, UR45, UR4, URZ ;  /* 0x000000042d0472a4 */ /* 0x000fe4000f8e02ff */
        /* <DEDUP_REMOVED lines=8> */
[----:B------:R-:W-:Y:S02]  /*68f0*/  USEL UR11, UR6, UR4, !UP2 ;  /* 0x00000004060b7287 */ /* 0x000fe4000d000000 */
[----:B------:R-:W-:Y:S02]  /*6900*/  UIADD3 UR8, UPT, UPT, -UR5, URZ, URZ ;  /* 0x000000ff05087290 */ /* 0x000fe4000fffe1ff */
[----:B------:R-:W-:Y:S01]  /*6910*/  UIADD3 UR10, UPT, UPT, -UR11, URZ, URZ ;  /* 0x000000ff0b0a7290 */ /* 0x000fe2000fffe1ff */
[----:B------:R-:W-:Y:S01]  /*6920*/  @!UP0 UMOV UR4, UR9 ;  /* 0x0000000900048c82 */ /* 0x000fe20008000000 */
[----:B------:R-:W-:Y:S02]  /*6930*/  UIADD3 UR9, UPT, UPT, -UR6, URZ, URZ ;  /* 0x000000ff06097290 */ /* 0x000fe4000fffe1ff */
[----:B------:R-:W-:Y:S02]  /*6940*/  @!UP0 USHF.R.U32.HI UR4, URZ, UR41, UR4 ;  /* 0x00000029ff048299 */ /* 0x000fe40008011604 */
[----:B------:R-:W-:Y:S02]  /*6950*/  UIMAD UR10, UR45, UR10, UR6 ;  /* 0x0000000a2d0a72a4 */ /* 0x000fe4000f8e0206 */
[----:B------:R-:W-:Y:S04]  /*6960*/  @!UP0 USEL UR4, UR5, UR4, !UP2 ;  /* 0x0000000405048287 */ /* 0x000fe8000d000000 */
[----:B------:R-:W-:Y:S02]  /*6970*/  @!UP0 UIMAD UR10, UR7, UR10, UR4 ;  /* 0x0000000a070a82a4 */ /* 0x000fe4000f8e0204 */
[----:B------:R-:W-:Y:S02]  /*6980*/  @!UP0 UIADD3 UR11, UPT, UPT, UR11, -UR4, URZ ;  /* 0x800000040b0b8290 */ /* 0x000fe4000fffe0ff */
[----:B------:R-:W-:Y:S02]  /*6990*/  UIMAD UR7, UR42, UR8, UR38 ;  /* 0x000000082a0772a4 */ /* 0x000fe4000f8e0226 */
[----:B------:R-:W-:Y:S02]  /*69a0*/  @!UP0 UIMAD UR6, UR11, UR45, UR5 ;  /* 0x0000002d0b0682a4 */ /* 0x000fe4000f8e0205 */
[----:B------:R-:W-:Y:S01]  /*69b0*/  UIMAD UR4, UR58, UR9, UR37 ;  /* 0x000000093a0472a4 */ /* 0x000fe2000f8e0225 */
[----:B------:R-:W-:Y:S02]  /*69c0*/  @!UP0 UMOV UR5, UR10 ;  /* 0x0000000a00058c82 */ /* 0x000fe40008000000 */
[----:B------:R-:W-:Y:S02]  /*69d0*/  UIMAD UR38, UR5, UR42, UR7 ;  /* 0x0000002a052672a4 */ /* 0x000fe4000f8e0207 */
[----:B------:R-:W-:Y:S11]  /*69e0*/  UIMAD UR37, UR6, UR58, UR4 ;  /* 0x0000003a062572a4 */ /* 0x000ff6000f8e0204 */
[----:B------:R-:W-:Y:S01]  /*69f0*/  @!UPT UIADD3 URZ, UPT, UPT, URZ, URZ, URZ ;  /* 0x000000fffffff290 */ /* 0x000fe2000fffe0ff */
.L_x_110:
[----:B-1----:R-:W-:Y:S01]  /*6a00*/  UISETP.NE.AND UP0, UPT, UR39, 0x1, UPT ;  /* 0x000000012700788c */ /* 0x002fe2000bf05270 */
[----:B------:R-:W-:Y:S01]  /*6a10*/  LOP3.LUT P0, RZ, R60, 0x1b0, RZ, 0xc0, !PT ;  /* 0x000001b03cff7812 */ /* 0x000fe2000780c0ff */
[----:B------:R-:W-:Y:S01]  /*6a20*/  USHF.L.U32 UR50, UR16, 0x7, URZ ;  /* 0x0000000710327899 */ /* 0x000fe200080006ff */
[----:B------:R-:W-:Y:S01]  /*6a30*/  BSSY.RECONVERGENT B6, `(.L_x_111) ;  /* 0x0000034000067945 */ /* 0x000fe20003800200 */
[----:B------:R-:W-:Y:S01]  /*6a40*/  USHF.L.U32 UR49, UR20, 0x7, URZ ;  /* 0x0000000714317899 */ /* 0x000fe200080006ff */
[----:B------:R-:W-:Y:S06]  /*6a50*/  IADD3 R62, PT, PT, R62, 0x1, RZ ;  /* 0x000000013e3e7810 */ /* 0x000fec0007ffe0ff */
[----:B------:R-:W1:Y:S01]  /*6a60*/  @!UP0 LDCU.128 UR12, c[0x0][0xb10] ;  /* 0x00016200ff0c87ac */ /* 0x000e620008000c00 */
[----:B------:R-:W2:Y:S01]  /*6a70*/  @!UP0 LDCU UR5, c[0x0][0xb0c] ;  /* 0x00016180ff0587ac */ /* 0x000ea20008000800 */
[----:B------:R-:W3:Y:S01]  /*6a80*/  @!UP0 LDCU UR10, c[0x0][0xb20] ;  /* 0x00016400ff0a87ac */ /* 0x000ee20008000800 */
[----:B-1----:R-:W-:Y:S02]  /*6a90*/  UIMAD.WIDE.U32 UR8, UR38, UR12, URZ ;  /* 0x0000000c260872a5 */ /* 0x002fe4000f8e00ff */
[----:B------:R-:W-:Y:S02]  /*6aa0*/  UIMAD.WIDE.U32 UR6, UR37, UR15, URZ ;  /* 0x0000000f250672a5 */ /* 0x000fe4000f8e00ff */
[----:B------:R-:W-:Y:S03]  /*6ab0*/  @!UP0 UISETP.NE.AND UP1, UPT, UR14, 0x1, UPT ;  /* 0x000000010e00888c */ /* 0x000fe6000bf25270 */
[----:B------:R-:W-:Y:S01]  /*6ac0*/  @!UP0 UMOV UR4, UR9 ;  /* 0x0000000900048c82 */ /* 0x000fe20008000000 */
[----:B--2---:R-:W-:Y:S02]  /*6ad0*/  @!UP0 UISETP.NE.AND UP2, UPT, UR5, 0x1, UPT ;  /* 0x000000010500888c */ /* 0x004fe4000bf45270 */
[----:B------:R-:W-:Y:S01]  /*6ae0*/  @!UP0 USHF.R.U32.HI UR4, URZ, UR13, UR4 ;  /* 0x0000000dff048299 */ /* 0x000fe20008011604 */
[----:B------:R-:W-:Y:S02]  /*6af0*/  @!UP0 UMOV UR6, UR7 ;  /* 0x0000000700068c82 */ /* 0x000fe40008000000 */
[----:B---3--:R-:W-:Y:S02]  /*6b00*/  @!UP0 USHF.R.U32.HI UR6, URZ, UR10, UR6 ;  /* 0x0000000aff068299 */ /* 0x008fe40008011606 */
[----:B------:R-:W-:Y:S02]  /*6b10*/  @!UP0 USEL UR7, UR38, UR4, !UP2 ;  /* 0x0000000426078287 */ /* 0x000fe4000d000000 */
[----:B------:R-:W-:Y:S04]  /*6b20*/  @!UP0 USEL UR6, UR37, UR6, !UP1 ;  /* 0x0000000625068287 */ /* 0x000fe8000c800000 */
[----:B------:R-:W-:Y:S02]  /*6b30*/  @!UP0 UIADD3 UR4, UPT, UPT, -UR7, UR6, URZ ;  /* 0x0000000607048290 */ /* 0x000fe4000fffe1ff */
[----:B------:R-:W-:Y:S02]  /*6b40*/  @!UP0 UIADD3 UR6, UPT, UPT, UR7, -UR6, URZ ;  /* 0x8000000607068290 */ /* 0x000fe4000fffe0ff */
[----:B------:R-:W-:Y:S02]  /*6b50*/  @!UP0 UIMAD UR38, UR4, UR5, UR38 ;  /* 0x00000005042682a4 */ /* 0x000fe4000f8e0226 */
[----:B------:R-:W-:Y:S01]  /*6b60*/  @!UP0 UIMAD UR37, UR6, UR14, UR37 ;  /* 0x0000000e062582a4 */ /* 0x000fe2000f8e0225 */
[----:B------:R-:W-:Y:S11]  /*6b70*/  @!P0 BRA `(.L_x_112) ;  /* 0x00000000007c8947 */ /* 0x000ff60003800000 */
[----:B------:R-:W1:Y:S01]  /*6b80*/  LDCU.64 UR8, c[0x4][0x80] ;  /* 0x01001000ff0877ac */ /* 0x000e620008000a00 */
[----:B------:R-:W-:Y:S01]  /*6b90*/  MOV R2, 0x0 ;  /* 0x0000000000027802 */ /* 0x000fe20000000f00 */
[----:B------:R-:W-:Y:S02]  /*6ba0*/  HFMA2 R12, -RZ, RZ, 0, 5.9604644775390625e-08 ;  /* 0x00000001ff0c7431 */ /* 0x000fe400000001ff */
[----:B------:R-:W-:Y:S01]  /*6bb0*/  IMAD.MOV.U32 R8, RZ, RZ, 0x70 ;  /* 0x00000070ff087424 */ /* 0x000fe200078e00ff */
[----:B------:R2:W3:Y:S01]  /*6bc0*/  LDC.64 R14, c[0x4][R2] ;  /* 0x01000000020e7b82 */ /* 0x0004e20000000a00 */
[----:B------:R-:W4:Y:S01]  /*6bd0*/  LDCU.64 UR6, c[0x4][0x88] ;  /* 0x01001100ff0677ac */ /* 0x000f220008000a00 */
[----:B------:R-:W-:Y:S01]  /*6be0*/  IMAD.MOV.U32 R13, RZ, RZ, RZ ;  /* 0x000000ffff0d7224 */ /* 0x000fe200078e00ff */
[----:B------:R-:W2:Y:S01]  /*6bf0*/  LDCU.64 UR4, c[0x4][0x8] ;  /* 0x01000100ff0477ac */ /* 0x000ea20008000a00 */
[----:B-1----:R-:W-:Y:S01]  /*6c00*/  MOV R5, UR9 ;  /* 0x0000000900057c02 */ /* 0x002fe20008000f00 */
[----:B------:R-:W-:Y:S01]  /*6c10*/  IMAD.U32 R4, RZ, RZ, UR8 ;  /* 0x00000008ff047e24 */ /* 0x000fe2000f8e00ff */
[----:B----4-:R-:W-:Y:S01]  /*6c20*/  MOV R7, UR7 ;  /* 0x0000000700077c02 */ /* 0x010fe20008000f00 */
[----:B------:R-:W-:Y:S01]  /*6c30*/  IMAD.U32 R6, RZ, RZ, UR6 ;  /* 0x00000006ff067e24 */ /* 0x000fe2000f8e00ff */
[----:B--2---:R-:W-:Y:S01]  /*6c40*/  MOV R11, UR5 ;  /* 0x00000005000b7c02 */ /* 0x004fe20008000f00 */
[----:B------:R-:W-:Y:S02]  /*6c50*/  IMAD.U32 R10, RZ, RZ, UR4 ;  /* 0x00000004ff0a7e24 */ /* 0x000fe4000f8e00ff */
[----:B------:R-:W-:Y:S07]  /*6c60*/  LEPC R20, `(.L_x_113) ;  /* 0x000000001014794e */ /* 0x000fee0000000000 */
[----:B---3-5:R-:W-:Y:S05]  /*6c70*/  CALL.ABS.NOINC R14 ;  /* 0x000000000e007343 */ /* 0x028fea0003c00000 */
.L_x_113:
[----:B------:R-:W1:Y:S01]  /*6c80*/  LDCU.64 UR8, c[0x4][0x80] ;  /* 0x01001000ff0877ac */ /* 0x000e620008000a00 */
[----:B------:R-:W2:Y:S01]  /*6c90*/  LDC.64 R2, c[0x4][R2] ;  /* 0x0100000002027b82 */ /* 0x000ea20000000a00 */
[----:B------:R-:W-:Y:S02]  /*6ca0*/  HFMA2 R12, -RZ, RZ, 0, 5.9604644775390625e-08 ;  /* 0x00000001ff0c7431 */ /* 0x000fe400000001ff */
[----:B------:R-:W-:Y:S02]  /*6cb0*/  IMAD.MOV.U32 R8, RZ, RZ, 0x70 ;  /* 0x00000070ff087424 */ /* 0x000fe400078e00ff */
[----:B------:R-:W-:Y:S01]  /*6cc0*/  IMAD.MOV.U32 R13, RZ, RZ, RZ ;  /* 0x000000ffff0d7224 */ /* 0x000fe200078e00ff */
[----:B------:R-:W3:Y:S01]  /*6cd0*/  LDCU.64 UR6, c[0x4][0x88] ;  /* 0x01001100ff0677ac */ /* 0x000ee20008000a00 */
[----:B------:R-:W4:Y:S01]  /*6ce0*/  LDCU.64 UR4, c[0x4][0x8] ;  /* 0x01000100ff0477ac */ /* 0x000f220008000a00 */
[----:B-1----:R-:W-:Y:S02]  /*6cf0*/  MOV R4, UR8 ;  /* 0x0000000800047c02 */ /* 0x002fe40008000f00 */
[----:B------:R-:W-:Y:S02]  /*6d00*/  MOV R5, UR9 ;  /* 0x0000000900057c02 */ /* 0x000fe40008000f00 */
[----:B---3--:R-:W-:Y:S01]  /*6d10*/  MOV R7, UR7 ;  /* 0x0000000700077c02 */ /* 0x008fe20008000f00 */
[----:B------:R-:W-:Y:S01]  /*6d20*/  IMAD.U32 R6, RZ, RZ, UR6 ;  /* 0x00000006ff067e24 */ /* 0x000fe2000f8e00ff */
[----:B----4-:R-:W-:Y:S01]  /*6d30*/  MOV R11, UR5 ;  /* 0x00000005000b7c02 */ /* 0x010fe20008000f00 */
[----:B------:R-:W-:Y:S02]  /*6d40*/  IMAD.U32 R10, RZ, RZ, UR4 ;  /* 0x00000004ff0a7e24 */ /* 0x000fe4000f8e00ff */
[----:B------:R-:W-:Y:S07]  /*6d50*/  LEPC R20, `(.L_x_112) ;  /* 0x000000001014794e */ /* 0x000fee0000000000 */
[----:B--2---:R-:W-:Y:S05]  /*6d60*/  CALL.ABS.NOINC R2 ;  /* 0x0000000002007343 */ /* 0x004fea0003c00000 */
.L_x_112:
[----:B------:R-:W-:Y:S05]  /*6d70*/  BSYNC.RECONVERGENT B6 ;  /* 0x0000000000067941 */ /* 0x000fea0003800200 */
.L_x_111:
[----:B------:R-:W-:Y:S02]  /*6d80*/  ISETP.NE.U32.AND P0, PT, RZ, UR60, PT ;  /* 0x0000003cff007c0c */ /* 0x000fe4000bf05070 */
[C---:B------:R-:W-:Y:S02]  /*6d90*/  ISETP.NE.U32.AND P1, PT, R54.reuse, RZ, PT ;  /* 0x000000ff3600720c */ /* 0x040fe40003f25070 */
[----:B------:R-:W-:Y:S02]  /*6da0*/  ISETP.NE.U32.AND P4, PT, R54, RZ, PT ;  /* 0x000000ff3600720c */ /* 0x000fe40003f85070 */
[----:B------:R-:W-:Y:S02]  /*6db0*/  ISETP.NE.AND.EX P0, PT, RZ, UR61, PT, P0 ;  /* 0x0000003dff007c0c */ /* 0x000fe4000bf05300 */
[C---:B------:R-:W-:Y:S02]  /*6dc0*/  ISETP.NE.AND.EX P1, PT, R55.reuse, RZ, PT, P1 ;  /* 0x000000ff3700720c */ /* 0x040fe40003f25310 */
[----:B------:R-:W-:Y:S02]  /*6dd0*/  ISETP.NE.AND.EX P4, PT, R55, RZ, P0, P4 ;  /* 0x000000ff3700720c */ /* 0x000fe40000785340 */
[----:B------:R-:W-:Y:S02]  /*6de0*/  ISETP.NE.U32.AND P5, PT, R50, RZ, PT ;  /* 0x000000ff3200720c */ /* 0x000fe40003fa5070 */
[----:B------:R-:W-:Y:S02]  /*6df0*/  ISETP.NE.U32.AND P3, PT, RZ, UR60, PT ;  /* 0x0000003cff007c0c */ /* 0x000fe4000bf65070 */
[----:B------:R-:W-:Y:S02]  /*6e00*/  PLOP3.LUT P2, PT, PT, PT, PT, 0x8, 0x80 ;  /* 0x000000000080781c */ /* 0x000fe40003f4e170 */
[----:B------:R-:W-:Y:S02]  /*6e10*/  ISETP.NE.AND.EX P5, PT, R51, RZ, PT, P5 ;  /* 0x000000ff3300720c */ /* 0x000fe40003fa5350 */
[----:B------:R-:W-:Y:S03]  /*6e20*/  ISETP.NE.AND.EX P3, PT, RZ, UR61, PT, P3 ;  /* 0x0000003dff007c0c */ /* 0x000fe6000bf65330 */
[----:B------:R-:W-:Y:S01]  /*6e30*/  @!P4 PLOP3.LUT P2, PT, P1, PT, PT, 0x80, 0x8 ;  /* 0x000000000008c81c */ /* 0x000fe20000f4f070 */
[----:B------:R-:W-:Y:S01]  /*6e40*/  @!UPT UIADD3 URZ, UPT, UPT, URZ, URZ, URZ ;  /* 0x000000fffffff290 */ /* 0x000fe2000fffe0ff */
[----:B------:R-:W-:Y:S11]  /*6e50*/  @!P1 BRA `(.L_x_114) ;  /* 0x0000000000309947 */ /* 0x000ff60003800000 */
[----:B------:R-:W-:Y:S01]  /*6e60*/  ISETP.NE.U32.AND P0, PT, R52, RZ, PT ;  /* 0x000000ff3400720c */ /* 0x000fe20003f05070 */
[----:B------:R-:W1:Y:S01]  /*6e70*/  LDCU.64 UR4, c[0x0][0x358] ;  /* 0x00006b00ff0477ac */ /* 0x000e620008000a00 */
[----:B------:R-:W-:Y:S02]  /*6e80*/  IMAD.MOV.U32 R56, RZ, RZ, 0x1 ;  /* 0x00000001ff387424 */ /* 0x000fe400078e00ff */
[----:B------:R-:W-:Y:S11]  /*6e90*/  ISETP.NE.AND.EX P0, PT, R53, RZ, PT, P0 ;  /* 0x000000ff3500720c */ /* 0x000ff60003f05300 */
[----:B------:R-:W-:Y:S02]  /*6ea0*/  @!UPT UIADD3 URZ, UPT, UPT, URZ, URZ, URZ ;  /* 0x000000fffffff290 */ /* 0x000fe4000fffe0ff */
[----:B------:R-:W2:Y:S01]  /*6eb0*/  @P0 LDC.64 R2, c[0x0][0x888] ;  /* 0x00022200ff020b82 */ /* 0x000ea20000000a00 */
[----:B------:R-:W-:Y:S04]  /*6ec0*/  @P0 IMAD R0, R54, UR36, RZ ;  /* 0x0000002436000c24 */ /* 0x000fe8000f8e02ff */
[----:B--2---:R-:W-:Y:S04]  /*6ed0*/  @P0 IMAD.WIDE R2, R0, 0x4, R2 ;  /* 0x0000000400020825 */ /* 0x004fe800078e0202 */
[----:B------:R-:W-:Y:S01]  /*6ee0*/  HFMA2 R0, -RZ, RZ, 0, 5.9604644775390625e-08 ;  /* 0x00000001ff007431 */ /* 0x000fe200000001ff */
[----:B-1---5:R1:W5:Y:S04]  /*6ef0*/  @P0 LDG.E R27, desc[UR4][R2.64] ;  /* 0x00000004021b0981 */ /* 0x022368000c1e1900 */
[----:B------:R-:W-:Y:S01]  /*6f00*/  @!P0 PRMT R56, R0, 0x7610, R56 ;  /* 0x0000761000388816 */ /* 0x000fe20000000038 */
[----:B-1----:R-:W2:Y:S06]  /*6f10*/  @!P0 LDC R27, c[0x0][0x880] ;  /* 0x00022000ff1b8b82 */ /* 0x002eac0000000800 */
.L_x_114:
[----:B------:R-:W-:Y:S05]  /*6f20*/  @!P5 BRA `(.L_x_115) ;  /* 0x000000000024d947 */ /* 0x000fea0003800000 */
[----:B------:R-:W-:Y:S01]  /*6f30*/  ISETP.NE.U32.AND P0, PT, R48, RZ, PT ;  /* 0x000000ff3000720c */ /* 0x000fe20003f05070 */
[----:B------:R-:W1:Y:S03]  /*6f40*/  LDCU.64 UR4, c[0x0][0x358] ;  /* 0x00006b00ff0477ac */ /* 0x000e660008000a00 */
[----:B------:R-:W-:Y:S11]  /*6f50*/  ISETP.NE.AND.EX P0, PT, R49, RZ, PT, P0 ;  /* 0x000000ff3100720c */ /* 0x000ff60003f05300 */
[----:B------:R-:W-:Y:S02]  /*6f60*/  @!UPT UIADD3 URZ, UPT, UPT, URZ, URZ, URZ ;  /* 0x000000fffffff290 */ /* 0x000fe4000fffe0ff */
[----:B------:R-:W3:Y:S01]  /*6f70*/  @P0 LDC.64 R2, c[0x0][0x8a8] ;  /* 0x00022a00ff020b82 */ /* 0x000ee20000000a00 */
[----:B------:R-:W-:Y:S04]  /*6f80*/  @P0 IMAD R0, R50, UR36, RZ ;  /* 0x0000002432000c24 */ /* 0x000fe8000f8e02ff */
[----:B---3--:R-:W-:Y:S05]  /*6f90*/  @P0 IMAD.WIDE R2, R0, 0x4, R2 ;  /* 0x0000000400020825 */ /* 0x008fea00078e0202 */
[----:B-1---5:R1:W5:Y:S02]  /*6fa0*/  @P0 LDG.E R24, desc[UR4][R2.64] ;  /* 0x0000000402180981 */ /* 0x022364000c1e1900 */
[----:B-1----:R-:W3:Y:S02]  /*6fb0*/  @!P0 LDC R24, c[0x0][0x8a0] ;  /* 0x00022800ff188b82 */ /* 0x002ee40000000800 */
.L_x_115:
[----:B--2--5:R-:W-:Y:S01]  /*6fc0*/  FSETP.NEU.AND P0, PT, R27, RZ, PT ;  /* 0x000000ff1b00720b */ /* 0x024fe20003f0d000 */
[----:B------:R-:W-:Y:S01]  /*6fd0*/  BSSY B1, `(.L_x_116) ;  /* 0x0000037000017945 */ /* 0x000fe20003800000 */
[----:B------:R-:W-:Y:S01]  /*6fe0*/  SEL R3, RZ, 0xffffffff, P3 ;  /* 0xffffffffff037807 */ /* 0x000fe20001800000 */
[----:B------:R-:W-:Y:S01]  /*6ff0*/  IMAD.MOV.U32 R75, RZ, RZ, 0x1 ;  /* 0x00000001ff4b7424 */ /* 0x000fe200078e00ff */
[----:B------:R-:W-:Y:S01]  /*7000*/  @!P4 LOP3.LUT P3, RZ, R56, 0xff, RZ, 0xc0, !PT ;  /* 0x000000ff38ffc812 */ /* 0x000fe2000786c0ff */
[C---:B------:R-:W-:Y:S01]  /*7010*/  IMAD R25, R22.reuse, 0x80, R23 ;  /* 0x0000008016197824 */ /* 0x040fe200078e0217 */
[----:B------:R-:W-:Y:S01]  /*7020*/  @!P4 SEL R0, RZ, 0xffffffff, P0 ;  /* 0xffffffffff00c807 */ /* 0x000fe20000000000 */
[----:B------:R-:W-:Y:S01]  /*7030*/  IMAD R63, R69, -0x10, R67 ;  /* 0xfffffff0453f7824 */ /* 0x000fe200078e0243 */
[----:B------:R-:W-:Y:S01]  /*7040*/  LEA R74, R22, UR43, 0x3 ;  /* 0x0000002b164a7c11 */ /* 0x000fe2000f8e18ff */
[----:B------:R-:W-:Y:S01]  /*7050*/  IMAD.MOV.U32 R26, RZ, RZ, RZ ;  /* 0x000000ffff1a7224 */ /* 0x000fe200078e00ff */
[C---:B------:R-:W-:Y:S02]  /*7060*/  @P2 SEL R0, R3.reuse, R0, !P3 ;  /* 0x0000000003002207 */ /* 0x040fe40005800000 */
[----:B------:R-:W-:Y:S02]  /*7070*/  CS2R R38, SRZ ;  /* 0x0000000000267805 */ /* 0x000fe4000001ff00 */
[----:B------:R-:W-:Y:S02]  /*7080*/  SEL R2, RZ, 0xffffffff, P0 ;  /* 0xffffffffff027807 */ /* 0x000fe40000000000 */
[----:B------:R-:W-:Y:S02]  /*7090*/  CS2R R36, SRZ ;  /* 0x0000000000247805 */ /* 0x000fe4000001ff00 */
[----:B------:R-:W-:Y:S02]  /*70a0*/  @!P4 LOP3.LUT R0, R0, 0x1, RZ, 0xc0, !PT ;  /* 0x000000010000c812 */ /* 0x000fe400078ec0ff */
[----:B------:R-:W-:Y:S02]  /*70b0*/  CS2R R34, SRZ ;  /* 0x0000000000227805 */ /* 0x000fe4000001ff00 */
[----:B------:R-:W-:Y:S02]  /*70c0*/  CS2R R32, SRZ ;  /* 0x0000000000207805 */ /* 0x000fe4000001ff00 */
[----:B------:R-:W-:Y:S02]  /*70d0*/  CS2R R42, SRZ ;  /* 0x00000000002a7805 */ /* 0x000fe4000001ff00 */
[----:B------:R-:W-:Y:S02]  /*70e0*/  ISETP.NE.U32.OR P5, PT, R0, 0x1, P4 ;  /* 0x000000010000780c */ /* 0x000fe400027a5470 */
[----:B------:R-:W-:Y:S02]  /*70f0*/  CS2R R40, SRZ ;  /* 0x0000000000287805 */ /* 0x000fe4000001ff00 */
[----:B------:R-:W-:Y:S02]  /*7100*/  LOP3.LUT P4, R61, R56, 0xff, RZ, 0xc0, !PT ;  /* 0x000000ff383d7812 */ /* 0x000fe4000788c0ff */
[----:B------:R-:W-:Y:S02]  /*7110*/  CS2R R46, SRZ ;  /* 0x00000000002e7805 */ /* 0x000fe4000001ff00 */
[----:B------:R-:W-:Y:S02]  /*7120*/  P2R R73, PR, RZ, 0x20 ;  /* 0x00000020ff497803 */ /* 0x000fe40000000000 */
[----:B------:R-:W-:Y:S02]  /*7130*/  CS2R R44, SRZ ;  /* 0x00000000002c7805 */ /* 0x000fe4000001ff00 */
[----:B------:R-:W-:Y:S04]  /*7140*/  @P1 SEL R2, R3, R2, !P4 ;  /* 0x0000000203021207 */ /* 0x000fe80006000000 */
[----:B------:R-:W-:Y:S02]  /*7150*/  LOP3.LUT R2, R2, 0x1, RZ, 0xc0, !PT ;  /* 0x0000000102027812 */ /* 0x000fe400078ec0ff */
[----:B------:R-:W-:Y:S02]  /*7160*/  @P5 SHF.L.U32 R0, RZ, 0x1f, RZ ;  /* 0x0000001fff005819 */ /* 0x000fe400000006ff */
[----:B------:R-:W-:Y:S02]  /*7170*/  ISETP.NE.U32.AND P0, PT, R2, 0x1, PT ;  /* 0x000000010200780c */ /* 0x000fe40003f05070 */
[----:B------:R1:W2:Y:S02]  /*7180*/  @P5 SYNCS.PHASECHK.TRANS64.TRYWAIT P3, [UR43+0x40], R0 ;  /* 0x00004000ff0055a7 */ /* 0x0002a4000806112b */
[----:B------:R-:W-:Y:S02]  /*7190*/  P2R R76, PR, RZ, 0x1 ;  /* 0x00000001ff4c7803 */ /* 0x000fe40000000000 */
[----:B-1----:R-:W-:Y:S04]  /*71a0*/  SHF.L.U32 R0, R65, 0x1f, RZ ;  /* 0x0000001f41007819 */ /* 0x002fe800000006ff */
[----:B------:R1:W4:Y:S01]  /*71b0*/  SYNCS.PHASECHK.TRANS64.TRYWAIT P2, [R74+URZ+0xb0], R0 ;  /* 0x0000b0004a0075a7 */ /* 0x00032200080411ff */
[----:B--2---:R-:W-:Y:S01]  /*71c0*/  @P5 SEL R75, RZ, 0x1, !P3 ;  /* 0x00000001ff4b5807 */ /* 0x004fe20005800000 */
[----:B-1----:R-:W-:Y:S06]  /*71d0*/  @!P5 BRA `(.L_x_117) ;  /* 0x000000000058d947 */ /* 0x002fec0003800000 */
[----:B------:R-:W-:Y:S01]  /*71e0*/  IMAD.MOV.U32 R39, RZ, RZ, RZ ;  /* 0x000000ffff277224 */ /* 0x000fe200078e00ff */
[----:B------:R-:W-:Y:S01]  /*71f0*/  ISETP.NE.AND P0, PT, R75, RZ, PT ;  /* 0x000000ff4b00720c */ /* 0x000fe20003f05270 */
[----:B------:R-:W-:Y:S01]  /*7200*/  BSSY B0, `(.L_x_118) ;  /* 0x000000c000007945 */ /* 0x000fe20003800000 */
[----:B------:R-:W-:Y:S02]  /*7210*/  CS2R R46, SRZ ;  /* 0x00000000002e7805 */ /* 0x000fe4000001ff00 */
[----:B------:R-:W-:Y:S02]  /*7220*/  CS2R R44, SRZ ;  /* 0x00000000002c7805 */ /* 0x000fe4000001ff00 */
[----:B------:R-:W-:Y:S02]  /*7230*/  CS2R R42, SRZ ;  /* 0x00000000002a7805 */ /* 0x000fe4000001ff00 */
[----:B------:R-:W-:Y:S02]  /*7240*/  CS2R R40, SRZ ;  /* 0x0000000000287805 */ /* 0x000fe4000001ff00 */
[----:B------:R-:W-:Y:S02]  /*7250*/  CS2R R34, SRZ ;  /* 0x0000000000227805 */ /* 0x000fe4000001ff00 */
[----:B------:R-:W-:Y:S02]  /*7260*/  CS2R R32, SRZ ;  /* 0x0000000000207805 */ /* 0x000fe4000001ff00 */
[----:B------:R-:W-:Y:S01]  /*7270*/  CS2R R36, SRZ ;  /* 0x0000000000247805 */ /* 0x000fe2000001ff00 */
[----:B------:R-:W-:Y:S06]  /*7280*/  @P0 BRA `(.L_x_119) ;  /* 0x00000000000c0947 */ /* 0x000fec0003800000 */
[----:B------:R-:W-:Y:S04]  /*7290*/  SHF.L.U32 R3, RZ, 0x1f, RZ ;  /* 0x0000001fff037819 */ /* 0x000fe800000006ff */
[----:B------:R-:W1:Y:S02]  /*72a0*/  SYNCS.PHASECHK.TRANS64.TRYWAIT P0, [UR43+0x40], R3 ;  /* 0x00004003ff0075a7 */ /* 0x000e64000800112b */
[----:B-1----:R-:W-:Y:S05]  /*72b0*/  @!P0 BRA `(.L_x_120) ;  /* 0x0000005800d48947 */ /* 0x002fea0003800000 */
.L_x_119:
[----:B------:R-:W-:Y:S05]  /*72c0*/  BSYNC B0 ;  /* 0x0000000000007941 */ /* 0x000fea0003800000 */
.L_x_118:
[----:B------:R-:W-:Y:S01]  /*72d0*/  ISETP.NE.AND P0, PT, R76, RZ, PT ;  /* 0x000000ff4c00720c */ /* 0x000fe20003f05270 */
[----:B------:R-:W-:Y:S11]  /*72e0*/  HFMA2 R26, -RZ, RZ, 0, 5.9604644775390625e-08 ;  /* 0x00000001ff1a7431 */ /* 0x000ff600000001ff */
[----:B------:R-:W-:Y:S01]  /*72f0*/  @!UPT UIADD3 URZ, UPT, UPT, URZ, URZ, URZ ;  /* 0x000000fffffff290 */ /* 0x000fe2000fffe0ff */
[----:B------:R2:W1:Y:S04]  /*7300*/  @P0 LDS.128 R44, [R68] ;  /* 0x00000000442c0984 */ /* 0x0004680000000c00 */
[----:B------:R2:W1:Y:S04]  /*7310*/  @P0 LDS.128 R40, [R67+0x10] ;  /* 0x0000100043280984 */ /* 0x0004680000000c00 */
[----:B------:R2:W1:Y:S04]  /*7320*/  @P0 LDS.128 R32, [R66+0x20] ;  /* 0x0000200042200984 */ /* 0x0004680000000c00 */
[----:B------:R2:W1:Y:S02]  /*7330*/  @P0 LDS.128 R36, [R63+0x30] ;  /* 0x000030003f240984 */ /* 0x0004640000000c00 */
.L_x_117:
[----:B------:R-:W-:Y:S05]  /*7340*/  BSYNC B1 ;  /* 0x0000000000017941 */ /* 0x000fea0003800000 */
.L_x_116:
[----:B-1----:R-:W-:Y:S04]  /*7350*/  SHF.R.U32.HI R2, RZ, 0x15, R25 ;  /* 0x00000015ff027819 */ /* 0x002fe80000011619 */
[----:B------:R-:W-:Y:S01]  /*7360*/  LOP3.LUT P0, RZ, R2, 0x3, R57, 0x48, !PT ;  /* 0x0000000302ff7812 */ /* 0x000fe20007804839 */
[----:B------:R-:W-:Y:S01]  /*7370*/  @!UPT UIADD3 URZ, UPT, UPT, URZ, URZ, URZ ;  /* 0x000000fffffff290 */ /* 0x000fe2000fffe0ff */
[----:B----4-:R-:W-:Y:S11]  /*7380*/  @P2 BRA `(.L_x_121) ;  /* 0x0000000000082947 */ /* 0x010ff60003800000 */
[----:B------:R-:W1:Y:S02]  /*7390*/  SYNCS.PHASECHK.TRANS64.TRYWAIT P1, [R74+URZ+0xb0], R0 ;  /* 0x0000b0004a0075a7 */ /* 0x000e6400080211ff */
[----:B-1----:R-:W-:Y:S05]  /*73a0*/  @!P1 BRA `(.L_x_122) ;  /* 0x0000005800b09947 */ /* 0x002fea0003800000 */
.L_x_121:
[----:B------:R-:W-:Y:S05]  /*73b0*/  @!P0 BRA `(.L_x_123) ;  /* 0x0000000000408947 */ /* 0x000fea0003800000 */
[----:B------:R-:W4:Y:S01]  /*73c0*/  LDCU.64 UR8, c[0x4][0x70] ;  /* 0x01000e00ff0877ac */ /* 0x000f220008000a00 */
[----:B------:R-:W-:Y:S01]  /*73d0*/  MOV R3, 0x0 ;  /* 0x0000000000037802 */ /* 0x000fe20000000f00 */
[----:B------:R-:W-:Y:S02]  /*73e0*/  HFMA2 R12, -RZ, RZ, 0, 5.9604644775390625e-08 ;  /* 0x00000001ff0c7431 */ /* 0x000fe400000001ff */
[----:B------:R-:W-:Y:S02]  /*73f0*/  IMAD.MOV.U32 R8, RZ, RZ, 0x192 ;  /* 0x00000192ff087424 */ /* 0x000fe400078e00ff */
[----:B------:R-:W-:Y:S01]  /*7400*/  IMAD.MOV.U32 R13, RZ, RZ, RZ ;  /* 0x000000ffff0d7224 */ /* 0x000fe200078e00ff */
[----:B------:R-:W5:Y:S01]  /*7410*/  LDCU.64 UR6, c[0x4][0x78] ;  /* 0x01000f00ff0677ac */ /* 0x000f620008000a00 */
[----:B------:R-:W1:Y:S01]  /*7420*/  LDC.64 R2, c[0x4][R3] ;  /* 0x0100000003027b82 */ /* 0x000e620000000a00 */
[----:B------:R-:W2:Y:S01]  /*7430*/  LDCU.64 UR4, c[0x4][0x10] ;  /* 0x01000200ff0477ac */ /* 0x000ea20008000a00 */
[----:B----4-:R-:W-:Y:S01]  /*7440*/  MOV R5, UR9 ;  /* 0x0000000900057c02 */ /* 0x010fe20008000f00 */
[----:B------:R-:W-:Y:S01]  /*7450*/  IMAD.U32 R4, RZ, RZ, UR8 ;  /* 0x00000008ff047e24 */ /* 0x000fe2000f8e00ff */
[----:B-----5:R-:W-:Y:S01]  /*7460*/  MOV R7, UR7 ;  /* 0x0000000700077c02 */ /* 0x020fe20008000f00 */
[----:B------:R-:W-:Y:S01]  /*7470*/  IMAD.U32 R6, RZ, RZ, UR6 ;  /* 0x00000006ff067e24 */ /* 0x000fe2000f8e00ff */
[----:B--2---:R-:W-:Y:S01]  /*7480*/  MOV R11, UR5 ;  /* 0x00000005000b7c02 */ /* 0x004fe20008000f00 */
[----:B------:R-:W-:Y:S02]  /*7490*/  IMAD.U32 R10, RZ, RZ, UR4 ;  /* 0x00000004ff0a7e24 */ /* 0x000fe4000f8e00ff */
[----:B------:R-:W-:Y:S07]  /*74a0*/  LEPC R20, `(.L_x_123) ;  /* 0x000000001014794e */ /* 0x000fee0000000000 */
[----:B-1-3--:R-:W-:Y:S05]  /*74b0*/  CALL.ABS.NOINC R2 ;  /* 0x0000000002007343 */ /* 0x00afea0003c00000 */
.L_x_123:
[----:B------:R-:W-:Y:S01]  /*74c0*/  LOP3.LUT R20, R44, 0xffffe000, RZ, 0xc0, !PT ;  /* 0xffffe0002c147812 */ /* 0x000fe200078ec0ff */
[----:B------:R-:W-:Y:S05]  /*74d0*/  WARPSYNC.ALL ;  /* 0x0000000000007948 */ /* 0x000fea0003800000 */
[----:B------:R-:W-:Y:S01]  /*74e0*/  R2UR UR4, R25 ;  /* 0x00000000190472ca */ /* 0x000fe200000e0000 */
[----:B------:R-:W-:Y:S01]  /*74f0*/  BSSY.RECONVERGENT B0, `(.L_x_124) ;  /* 0x0000058000007945 */ /* 0x000fe20003800200 */
[----:B------:R-:W-:Y:S11]  /*7500*/  ISETP.NE.AND P0, PT, R70, RZ, PT ;  /* 0x000000ff4600720c */ /* 0x000ff60003f05270 */
[----:B------:R-:W1:Y:S02]  /*7510*/  LDTM.x16 R4, tmem[UR4] ;  /* 0x00000004000479ee */ /* 0x000e640008240000 */
[C---:B-1-3--:R-:W-:Y:S01]  /*7520*/  FMUL R0, R24.reuse, R4 ;  /* 0x0000000418007220 */ /* 0x04afe20000400000 */
[C---:B------:R-:W-:Y:S01]  /*7530*/  FMUL R2, R24.reuse, R5 ;  /* 0x0000000518027220 */ /* 0x040fe20000400000 */
[C---:B------:R-:W-:Y:S01]  /*7540*/  FMUL R4, R24.reuse, R8 ;  /* 0x0000000818047220 */ /* 0x040fe20000400000 */
[C---:B------:R-:W-:Y:S01]  /*7550*/  FMUL R5, R24.reuse, R9 ;  /* 0x0000000918057220 */ /* 0x040fe20000400000 */
[C---:B------:R-:W-:Y:S01]  /*7560*/  FMUL R8, R24.reuse, R12 ;  /* 0x0000000c18087220 */ /* 0x040fe20000400000 */
[C---:B------:R-:W-:Y:S01]  /*7570*/  FMUL R9, R24.reuse, R13 ;  /* 0x0000000d18097220 */ /* 0x040fe20000400000 */
[C---:B------:R-:W-:Y:S01]  /*7580*/  FMUL R12, R24.reuse, R16 ;  /* 0x00000010180c7220 */ /* 0x040fe20000400000 */
[----:B------:R-:W-:Y:S01]  /*7590*/  LOP3.LUT R16, R45, 0xffffe000, RZ, 0xc0, !PT ;  /* 0xffffe0002d107812 */ /* 0x000fe200078ec0ff */
[----:B------:R-:W-:Y:S01]  /*75a0*/  FMUL R13, R24, R17 ;  /* 0x00000011180d7220 */ /* 0x000fe20000400000 */
[----:B------:R-:W-:Y:S01]  /*75b0*/  LOP3.LUT R17, R46, 0xffffe000, RZ, 0xc0, !PT ;  /* 0xffffe0002e117812 */ /* 0x000fe200078ec0ff */
[----:B------:R-:W-:Y:S01]  /*75c0*/  FFMA R28, R27, R20, R0 ;  /* 0x000000141b1c7223 */ /* 0x000fe20000000000 */
[----:B------:R-:W-:Y:S01]  /*75d0*/  LOP3.LUT R0, R47, 0xffffe000, RZ, 0xc0, !PT ;  /* 0xffffe0002f007812 */ /* 0x000fe200078ec0ff */
[C---:B------:R-:W-:Y:S01]  /*75e0*/  FMUL R3, R24.reuse, R6 ;  /* 0x0000000618037220 */ /* 0x040fe20000400000 */
[C---:B------:R-:W-:Y:S01]  /*75f0*/  FMUL R6, R24.reuse, R10 ;  /* 0x0000000a18067220 */ /* 0x040fe20000400000 */
[C---:B------:R-:W-:Y:S01]  /*7600*/  FMUL R7, R24.reuse, R7 ;  /* 0x0000000718077220 */ /* 0x040fe20000400000 */
[----:B------:R-:W-:Y:S01]  /*7610*/  F2FP.TF32.F32.PACK_B R28, R28 ;  /* 0x0000001cff1c723e */ /* 0x000fe200024050ff */
[C---:B------:R-:W-:Y:S01]  /*7620*/  FMUL R10, R24.reuse, R14 ;  /* 0x0000000e180a7220 */ /* 0x040fe20000400000 */
[----:B------:R-:W-:Y:S01]  /*7630*/  FMUL R14, R24, R18 ;  /* 0x00000012180e7220 */ /* 0x000fe20000400000 */
[----:B------:R-:W-:Y:S01]  /*7640*/  LOP3.LUT R18, R40, 0xffffe000, RZ, 0xc0, !PT ;  /* 0xffffe00028127812 */ /* 0x000fe200078ec0ff */
[----:B------:R-:W-:Y:S01]  /*7650*/  FFMA R29, R27, R16, R2 ;  /* 0x000000101b1d7223 */ /* 0x000fe20000000002 */
[----:B------:R-:W-:Y:S01]  /*7660*/  LOP3.LUT R2, R41, 0xffffe000, RZ, 0xc0, !PT ;  /* 0xffffe00029027812 */ /* 0x000fe200078ec0ff */
[----:B------:R-:W-:Y:S01]  /*7670*/  FFMA R30, R27, R17, R3 ;  /* 0x000000111b1e7223 */ /* 0x000fe20000000003 */
[----:B------:R-:W-:Y:S01]  /*7680*/  LOP3.LUT R3, R43, 0xffffe000, RZ, 0xc0, !PT ;  /* 0xffffe0002b037812 */ /* 0x000fe200078ec0ff */
[C---:B------:R-:W-:Y:S01]  /*7690*/  FFMA R31, R27.reuse, R0, R7 ;  /* 0x000000001b1f7223 */ /* 0x040fe20000000007 */
[----:B------:R-:W-:Y:S01]  /*76a0*/  LOP3.LUT R0, R42, 0xffffe000, RZ, 0xc0, !PT ;  /* 0xffffe0002a007812 */ /* 0x000fe200078ec0ff */
[C---:B------:R-:W-:Y:S01]  /*76b0*/  FFMA R4, R27.reuse, R18, R4 ;  /* 0x000000121b047223 */ /* 0x040fe20000000004 */
[----:B------:R-:W-:Y:S01]  /*76c0*/  F2FP.TF32.F32.PACK_B R29, R29 ;  /* 0x0000001dff1d723e */ /* 0x000fe200024050ff */
[C---:B------:R-:W-:Y:S01]  /*76d0*/  FFMA R5, R27.reuse, R2, R5 ;  /* 0x000000021b057223 */ /* 0x040fe20000000005 */
[----:B------:R-:W-:Y:S01]  /*76e0*/  FMUL R11, R24, R11 ;  /* 0x0000000b180b7220 */ /* 0x000fe20000400000 */
[----:B------:R-:W-:Y:S01]  /*76f0*/  F2FP.TF32.F32.PACK_B R30, R30 ;  /* 0x0000001eff1e723e */ /* 0x000fe200024050ff */
[C---:B------:R-:W-:Y:S01]  /*7700*/  FFMA R6, R27.reuse, R0, R6 ;  /* 0x000000001b067223 */ /* 0x040fe20000000006 */
[----:B------:R-:W-:Y:S01]  /*7710*/  F2FP.TF32.F32.PACK_B R31, R31 ;  /* 0x0000001fff1f723e */ /* 0x000fe200024050ff */
[----:B------:R-:W-:Y:S01]  /*7720*/  FFMA R7, R27, R3, R11 ;  /* 0x000000031b077223 */ /* 0x000fe2000000000b */
[----:B------:R-:W-:Y:S01]  /*7730*/  LOP3.LUT R2, R32, 0xffffe000, RZ, 0xc0, !PT ;  /* 0xffffe00020027812 */ /* 0x000fe200078ec0ff */
[----:B------:R-:W-:Y:S01]  /*7740*/  FMUL R15, R24, R15 ;  /* 0x0000000f180f7220 */ /* 0x000fe20000400000 */
[----:B------:R-:W-:Y:S01]  /*7750*/  LOP3.LUT R16, R33, 0xffffe000, RZ, 0xc0, !PT ;  /* 0xffffe00021107812 */ /* 0x000fe200078ec0ff */
[----:B------:R1:W-:Y:S01]  /*7760*/  STS.128 [R68], R28 ;  /* 0x0000001c44007388 */ /* 0x0003e20000000c00 */
[----:B------:R-:W-:Y:S01]  /*7770*/  LOP3.LUT R0, R34, 0xffffe000, RZ, 0xc0, !PT ;  /* 0xffffe00022007812 */ /* 0x000fe200078ec0ff */
[----:B------:R-:W-:Y:S01]  /*7780*/  FFMA R8, R27, R2, R8 ;  /* 0x000000021b087223 */ /* 0x000fe20000000008 */
[----:B------:R-:W-:Y:S01]  /*7790*/  LOP3.LUT R2, R35, 0xffffe000, RZ, 0xc0, !PT ;  /* 0xffffe00023027812 */ /* 0x000fe200078ec0ff */
[C---:B------:R-:W-:Y:S01]  /*77a0*/  FFMA R9, R27.reuse, R16, R9 ;  /* 0x000000101b097223 */ /* 0x040fe20000000009 */
[----:B------:R-:W-:Y:S01]  /*77b0*/  F2FP.TF32.F32.PACK_B R4, R4 ;  /* 0x00000004ff04723e */ /* 0x000fe200024050ff */
[C---:B------:R-:W-:Y:S01]  /*77c0*/  FFMA R10, R27.reuse, R0, R10 ;  /* 0x000000001b0a7223 */ /* 0x040fe2000000000a */
[----:B------:R-:W-:Y:S01]  /*77d0*/  F2FP.TF32.F32.PACK_B R5, R5 ;  /* 0x00000005ff05723e */ /* 0x000fe200024050ff */
[----:B------:R-:W-:Y:S01]  /*77e0*/  FFMA R11, R27, R2, R15 ;  /* 0x000000021b0b7223 */ /* 0x000fe2000000000f */
[----:B------:R-:W-:Y:S01]  /*77f0*/  F2FP.TF32.F32.PACK_B R6, R6 ;  /* 0x00000006ff06723e */ /* 0x000fe200024050ff */
[----:B------:R-:W-:Y:S01]  /*7800*/  FMUL R19, R24, R19 ;  /* 0x0000001318137220 */ /* 0x000fe20000400000 */
[----:B------:R-:W-:Y:S02]  /*7810*/  F2FP.TF32.F32.PACK_B R7, R7 ;  /* 0x00000007ff07723e */ /* 0x000fe400024050ff */
[----:B------:R-:W-:Y:S02]  /*7820*/  LOP3.LUT R3, R36, 0xffffe000, RZ, 0xc0, !PT ;  /* 0xffffe00024037812 */ /* 0x000fe400078ec0ff */
[----:B------:R-:W-:Y:S01]  /*7830*/  LOP3.LUT R0, R37, 0xffffe000, RZ, 0xc0, !PT ;  /* 0xffffe00025007812 */ /* 0x000fe200078ec0ff */
[----:B------:R1:W-:Y:S01]  /*7840*/  STS.128 [R67+0x10], R4 ;  /* 0x0000100443007388 */ /* 0x0003e20000000c00 */
        /* <DEDUP_REMOVED lines=8> */
[----:B------:R-:W-:Y:S02]  /*78d0*/  F2FP.TF32.F32.PACK_B R10, R10 ;  /* 0x0000000aff0a723e */ /* 0x000fe400024050ff */
[----:B------:R-:W-:Y:S02]  /*78e0*/  F2FP.TF32.F32.PACK_B R11, R11 ;  /* 0x0000000bff0b723e */ /* 0x000fe400024050ff */
[----:B------:R-:W-:Y:S02]  /*78f0*/  F2FP.TF32.F32.PACK_B R12, R12 ;  /* 0x0000000cff0c723e */ /* 0x000fe400024050ff */
[----:B------:R-:W-:Y:S01]  /*7900*/  F2FP.TF32.F32.PACK_B R13, R13 ;  /* 0x0000000dff0d723e */ /* 0x000fe200024050ff */
[----:B------:R1:W-:Y:S01]  /*7910*/  STS.128 [R66+0x20], R8 ;  /* 0x0000200842007388 */ /* 0x0003e20000000c00 */
[----:B------:R-:W-:Y:S02]  /*7920*/  F2FP.TF32.F32.PACK_B R14, R14 ;  /* 0x0000000eff0e723e */ /* 0x000fe400024050ff */
[----:B------:R-:W-:Y:S05]  /*7930*/  F2FP.TF32.F32.PACK_B R15, R15 ;  /* 0x0000000fff0f723e */ /* 0x000fea00024050ff */
[----:B------:R1:W-:Y:S01]  /*7940*/  STS.128 [R63+0x30], R12 ;  /* 0x0000300c3f007388 */ /* 0x0003e20000000c00 */
[----:B------:R-:W-:Y:S01]  /*7950*/  @!PT LDS RZ, [RZ] ;  /* 0x00000000fffff984 */ /* 0x000fe20000000800 */
[----:B------:R-:W-:Y:S01]  /*7960*/  @!PT LDS RZ, [RZ] ;  /* 0x00000000fffff984 */ /* 0x000fe20000000800 */
[----:B------:R-:W-:Y:S01]  /*7970*/  @!PT LDS RZ, [RZ] ;  /* 0x00000000fffff984 */ /* 0x000fe20000000800 */
[----:B------:R-:W-:Y:S01]  /*7980*/  @!PT LDS RZ, [RZ] ;  /* 0x00000000fffff984 */ /* 0x000fe20000000800 */
[----:B------:R3:W-:Y:S07]  /*7990*/  MEMBAR.ALL.CTA ;  /* 0x0000000000007992 */ /* 0x0007ee0000008000 */
[----:B---3--:R-:W3:Y:S02]  /*79a0*/  FENCE.VIEW.ASYNC.S ;  /* 0x00000000000073c6 */ /* 0x008ee40000000000 */
[----:B---3--:R-:W-:Y:S06]  /*79b0*/  BAR.SYNC.DEFER_BLOCKING 0x1, 0x80 ;  /* 0x0042000000007b1d */ /* 0x008fec0000010000 */
[----:B------:R-:W-:Y:S05]  /*79c0*/  @P0 BRA `(.L_x_125) ;  /* 0x0000000000280947 */ /* 0x000fea0003800000 */
[----:B------:R-:W-:Y:S01]  /*79d0*/  UIADD3 UR4, UPT, UPT, UR43, 0x200, URZ ;  /* 0x000002002b047890 */ /* 0x000fe2000fffe0ff */
[----:B------:R-:W-:Y:S05]  /*79e0*/  UMOV UR51, UR36 ;  /* 0x0000002400337c82 */ /* 0x000fea0008000000 */
[----:B------:R-:W-:Y:S01]  /*79f0*/  MOV R60, UR4 ;  /* 0x00000004003c7c02 */ /* 0x000fe20008000f00 */
[----:B------:R-:W-:Y:S03]  /*7a00*/  UIADD3 UR4, UP0, UPT, UR54, 0x680, URZ ;  /* 0x0000068036047890 */ /* 0x000fe6000ff1e0ff */
[----:B------:R-:W-:Y:S01]  /*7a10*/  R2UR UR48, R60 ;  /* 0x000000003c3072ca */ /* 0x000fe200000e0000 */
[----:B------:R-:W-:Y:S11]  /*7a20*/  UIADD3.X UR5, UPT, UPT, URZ, UR55, URZ, UP0, !UPT ;  /* 0x00000037ff057290 */ /* 0x000ff600087fe4ff */
[----:B------:R-:W-:Y:S01]  /*7a30*/  @!UPT UIADD3 URZ, UPT, UPT, URZ, URZ, URZ ;  /* 0x000000fffffff290 */ /* 0x000fe2000fffe0ff */
[----:B------:R3:W-:Y:S01]  /*7a40*/  UTMASTG.3D [UR48], [UR4] ;  /* 0x00000030040073b5 */ /* 0x0007e20008010000 */
[----:B------:R0:W-:Y:S01]  /*7a50*/  UTMACMDFLUSH ;  /* 0x00000000000079b7 */ /* 0x0001e20000000000 */
[----:B---3--:R-:W-:Y:S04]  /*7a60*/  DEPBAR.LE SB0, 0x1 ;  /* 0x000080400000791a */ /* 0x008fe80000000000 */
.L_x_125:
[----:B------:R-:W-:Y:S05]  /*7a70*/  BSYNC.RECONVERGENT B0 ;  /* 0x0000000000007941 */ /* 0x000fea0003800200 */
.L_x_124:
[----:B------:R-:W-:Y:S01]  /*7a80*/  BAR.SYNC.DEFER_BLOCKING 0x1, 0x80 ;  /* 0x0042000000007b1d */ /* 0x000fe20000010000 */
[----:B------:R-:W-:Y:S01]  /*7a90*/  ISETP.NE.AND P1, PT, R73, RZ, PT ;  /* 0x000000ff4900720c */ /* 0x000fe20003f25270 */
[----:B------:R-:W-:Y:S01]  /*7aa0*/  UISETP.NE.AND UP0, UPT, UR53, URZ, UPT ;  /* 0x000000ff3500728c */ /* 0x000fe2000bf05270 */
[----:B------:R-:W-:Y:S11]  /*7ab0*/  LEA R2, R26, UR43, 0x3 ;  /* 0x0000002b1a027c11 */ /* 0x000ff6000f8e18ff */
[----:B------:R-:W-:Y:S01]  /*7ac0*/  @P1 SHF.L.U32 R3, RZ, 0x1f, RZ ;  /* 0x0000001fff031819 */ /* 0x000fe200000006ff */
[----:B------:R-:W-:Y:S06]  /*7ad0*/  BRA.U !UP0, `(.L_x_126) ;  /* 0x0000000108247547 */ /* 0x000fec000b800000 */
[----:B-1----:R-:W-:Y:S01]  /*7ae0*/  IMAD.U32 R4, RZ, RZ, UR47 ;  /* 0x0000002fff047e24 */ /* 0x002fe2000f8e00ff */
[----:B------:R-:W-:Y:S01]  /*7af0*/  MOV R0, UR52 ;  /* 0x0000003400007c02 */ /* 0x000fe20008000f00 */
[----:B------:R-:W-:Y:S03]  /*7b00*/  UIADD3 UR4, UPT, UPT, UR47, 0x1, URZ ;  /* 0x000000012f047890 */ /* 0x000fe6000fffe0ff */
[----:B------:R-:W-:Y:S01]  /*7b10*/  @P1 LEA R4, R4, UR43, 0x3 ;  /* 0x0000002b04041c11 */ /* 0x000fe2000f8e18ff */
[----:B------:R-:W-:Y:S04]  /*7b20*/  UISETP.NE.AND UP0, UPT, UR4, 0x4, UPT ;  /* 0x000000040400788c */ /* 0x000fe8000bf05270 */
[----:B------:R-:W-:Y:S01]  /*7b30*/  @P1 VIADD R4, R4, 0x60 ;  /* 0x0000006004041836 */ /* 0x000fe20000000000 */
[----:B------:R-:W-:Y:S04]  /*7b40*/  USEL UR47, UR4, URZ, UP0 ;  /* 0x000000ff042f7287 */ /* 0x000fe80008000000 */
[----:B------:R-:W-:Y:S04]  /*7b50*/  @P1 PRMT R0, R0, 0x654, R4 ;  /* 0x0000065400001816 */ /* 0x000fe80000000004 */
[----:B------:R3:W-:Y:S04]  /*7b60*/  @P1 SYNCS.ARRIVE.TRANS64.RED.A1T0 RZ, [R0+URZ], RZ ;  /* 0x000000ff00ff19a7 */ /* 0x0007e800081004ff */
.L_x_126:
[----:B------:R-:W4:Y:S01]  /*7b70*/  @P1 SYNCS.PHASECHK.TRANS64.TRYWAIT P0, [R2+URZ+0x40], R3 ;  /* 0x00004003020015a7 */ /* 0x000f2200080011ff */
[----:B------:R-:W-:Y:S01]  /*7b80*/  BSSY B1, `(.L_x_127) ;  /* 0x0000016000017945 */ /* 0x000fe20003800000 */
[----:B----4-:R-:W-:Y:S03]  /*7b90*/  @P1 SEL R75, RZ, 0x1, !P0 ;  /* 0x00000001ff4b1807 */ /* 0x010fe60004000000 */
[----:B------:R-:W-:Y:S05]  /*7ba0*/  @!P1 BRA `(.L_x_128) ;  /* 0x00000000004c9947 */ /* 0x000fea0003800000 */
[----:B------:R-:W-:Y:S01]  /*7bb0*/  ISETP.NE.AND P0, PT, R75, RZ, PT ;  /* 0x000000ff4b00720c */ /* 0x000fe20003f05270 */
[----:B------:R-:W-:Y:S01]  /*7bc0*/  BSSY B0, `(.L_x_129) ;  /* 0x000000b000007945 */ /* 0x000fe20003800000 */
[----:B------:R-:W-:Y:S11]  /*7bd0*/  ISETP.NE.AND P1, PT, R76, RZ, PT ;  /* 0x000000ff4c00720c */ /* 0x000ff60003f25270 */
[----:B------:R-:W-:Y:S02]  /*7be0*/  @!UPT UIADD3 URZ, UPT, UPT, URZ, URZ, URZ ;  /* 0x000000fffffff290 */ /* 0x000fe4000fffe0ff */
[C---:B-1----:R-:W-:Y:S01]  /*7bf0*/  @P1 IMAD R6, R26.reuse, 0x2000, R68 ;  /* 0x000020001a061824 */ /* 0x042fe200078e0244 */
[C---:B------:R-:W-:Y:S01]  /*7c00*/  @P1 LEA R4, R26.reuse, R66, 0xd ;  /* 0x000000421a041211 */ /* 0x040fe200078e68ff */
[C---:B------:R-:W-:Y:S02]  /*7c10*/  @P1 IMAD R5, R26.reuse, 0x2000, R67 ;  /* 0x000020001a051824 */ /* 0x040fe400078e0243 */
[----:B------:R-:W-:Y:S01]  /*7c20*/  @P1 IMAD R3, R26, 0x2000, R63 ;  /* 0x000020001a031824 */ /* 0x000fe200078e023f */
[----:B------:R-:W-:Y:S06]  /*7c30*/  @P0 BRA `(.L_x_130) ;  /* 0x00000000000c0947 */ /* 0x000fec0003800000 */
[----:B---3--:R-:W-:Y:S04]  /*7c40*/  SHF.L.U32 R0, RZ, 0x1f, RZ ;  /* 0x0000001fff007819 */ /* 0x008fe800000006ff */
[----:B------:R-:W1:Y:S02]  /*7c50*/  SYNCS.PHASECHK.TRANS64.TRYWAIT P0, [R2+URZ+0x40], R0 ;  /* 0x00004000020075a7 */ /* 0x000e6400080011ff */
[----:B-1----:R-:W-:Y:S05]  /*7c60*/  @!P0 BRA `(.L_x_131) ;  /* 0x0000005000948947 */ /* 0x002fea0003800000 */
.L_x_130:
[----:B------:R-:W-:Y:S05]  /*7c70*/  BSYNC B0 ;  /* 0x0000000000007941 */ /* 0x000fea0003800000 */
.L_x_129:
[----:B------:R-:W-:Y:S02]  /*7c80*/  ISETP.NE.AND P0, PT, R76, RZ, PT ;  /* 0x000000ff4c00720c */ /* 0x000fe40003f05270 */
[----:B------:R-:W-:Y:S11]  /*7c90*/  IADD3 R26, PT, PT, R26, 0x1, RZ ;  /* 0x000000011a1a7810 */ /* 0x000ff60007ffe0ff */
[----:B------:R4:W1:Y:S04]  /*7ca0*/  @P0 LDS.128 R44, [R6] ;  /* 0x00000000062c0984 */ /* 0x0008680000000c00 */
[----:B------:R4:W1:Y:S04]  /*7cb0*/  @P0 LDS.128 R40, [R5+0x10] ;  /* 0x0000100005280984 */ /* 0x0008680000000c00 */
[----:B------:R4:W1:Y:S04]  /*7cc0*/  @P0 LDS.128 R32, [R4+0x20] ;  /* 0x0000200004200984 */ /* 0x0008680000000c00 */
[----:B------:R4:W1:Y:S02]  /*7cd0*/  @P0 LDS.128 R36, [R3+0x30] ;  /* 0x0000300003240984 */ /* 0x0008640000000c00 */
.L_x_128:
[----:B------:R-:W-:Y:S05]  /*7ce0*/  BSYNC B1 ;  /* 0x0000000000017941 */ /* 0x000fea0003800000 */
.L_x_127:
[----:B-1-3--:R-:W-:Y:S05]  /*7cf0*/  VIADD R0, R25, 0x10 ;  /* 0x0000001019007836 */ /* 0x00afea0000000000 */
[----:B------:R-:W-:Y:S04]  /*7d00*/  SHF.R.U32.HI R0, RZ, 0x15, R0 ;  /* 0x00000015ff007819 */ /* 0x000fe80000011600 */
[----:B------:R-:W-:Y:S11]  /*7d10*/  LOP3.LUT P0, RZ, R0, 0x3, R57, 0x48, !PT ;  /* 0x0000000300ff7812 */ /* 0x000ff60007804839 */
[----:B------:R-:W-:Y:S02]  /*7d20*/  @!UPT UIADD3 URZ, UPT, UPT, URZ, URZ, URZ ;  /* 0x000000fffffff290 */ /* 0x000fe4000fffe0ff */
[----:B------:R-:W-:Y:S05]  /*7d30*/  @!P0 BRA `(.L_x_132) ;  /* 0x0000000000408947 */ /* 0x000fea0003800000 */
[----:B------:R-:W1:Y:S01]  /*7d40*/  LDCU.64 UR8, c[0x4][0x70] ;  /* 0x01000e00ff0877ac */ /* 0x000e620008000a00 */
[----:B----4-:R-:W-:Y:S01]  /*7d50*/  MOV R3, 0x0 ;  /* 0x0000000000037802 */ /* 0x010fe20000000f00 */
[----:B------:R-:W-:Y:S02]  /*7d60*/  HFMA2 R12, -RZ, RZ, 0, 5.9604644775390625e-08 ;  /* 0x00000001ff0c7431 */ /* 0x000fe400000001ff */
[----:B------:R-:W-:Y:S02]  /*7d70*/  IMAD.MOV.U32 R8, RZ, RZ, 0x192 ;  /* 0x00000192ff087424 */ /* 0x000fe400078e00ff */
[----:B------:R-:W-:Y:S01]  /*7d80*/  IMAD.MOV.U32 R13, RZ, RZ, RZ ;  /* 0x000000ffff0d7224 */ /* 0x000fe200078e00ff */
[----:B------:R-:W3:Y:S01]  /*7d90*/  LDCU.64 UR6, c[0x4][0x78] ;  /* 0x01000f00ff0677ac */ /* 0x000ee20008000a00 */
[----:B------:R-:W4:Y:S01]  /*7da0*/  LDC.64 R2, c[0x4][R3] ;  /* 0x0100000003027b82 */ /* 0x000f220000000a00 */
[----:B------:R-:W5:Y:S01]  /*7db0*/  LDCU.64 UR4, c[0x4][0x10] ;  /* 0x01000200ff0477ac */ /* 0x000f620008000a00 */
[----:B-1----:R-:W-:Y:S01]  /*7dc0*/  MOV R5, UR9 ;  /* 0x0000000900057c02 */ /* 0x002fe20008000f00 */
[----:B------:R-:W-:Y:S01]  /*7dd0*/  IMAD.U32 R4, RZ, RZ, UR8 ;  /* 0x00000008ff047e24 */ /* 0x000fe2000f8e00ff */
[----:B---3--:R-:W-:Y:S01]  /*7de0*/  MOV R7, UR7 ;  /* 0x0000000700077c02 */ /* 0x008fe20008000f00 */
[----:B------:R-:W-:Y:S01]  /*7df0*/  IMAD.U32 R6, RZ, RZ, UR6 ;  /* 0x00000006ff067e24 */ /* 0x000fe2000f8e00ff */
[----:B-----5:R-:W-:Y:S01]  /*7e00*/  MOV R11, UR5 ;  /* 0x00000005000b7c02 */ /* 0x020fe20008000f00 */
[----:B------:R-:W-:Y:S02]  /*7e10*/  IMAD.U32 R10, RZ, RZ, UR4 ;  /* 0x00000004ff0a7e24 */ /* 0x000fe4000f8e00ff */
[----:B------:R-:W-:Y:S07]  /*7e20*/  LEPC R20, `(.L_x_132) ;  /* 0x000000001014794e */ /* 0x000fee0000000000 */
[----:B--2-4-:R-:W-:Y:S05]  /*7e30*/  CALL.ABS.NOINC R2 ;  /* 0x0000000002007343 */ /* 0x014fea0003c00000 */
.L_x_132:
[----:B------:R-:W-:Y:S01]  /*7e40*/  ISETP.NE.AND P6, PT, R73, RZ, PT ;  /* 0x000000ff4900720c */ /* 0x000fe20003fc5270 */
[----:B------:R-:W-:Y:S05]  /*7e50*/  WARPSYNC.ALL ;  /* 0x0000000000007948 */ /* 0x000fea0003800000 */
[----:B------:R-:W-:Y:S01]  /*7e60*/  R2UR UR4, R25 ;  /* 0x00000000190472ca */ /* 0x000fe200000e0000 */
[----:B------:R-:W-:Y:S01]  /*7e70*/  IMAD.U32 R0, RZ, RZ, UR47 ;  /* 0x0000002fff007e24 */ /* 0x000fe2000f8e00ff */
[----:B------:R-:W-:Y:S01]  /*7e80*/  LOP3.LUT R20, R44, 0xffffe000, RZ, 0xc0, !PT ;  /* 0xffffe0002c147812 */ /* 0x000fe200078ec0ff */
[----:B------:R-:W-:Y:S01]  /*7e90*/  IMAD.U32 R21, RZ, RZ, UR52 ;  /* 0x00000034ff157e24 */ /* 0x000fe2000f8e00ff */
[----:B------:R-:W-:Y:S01]  /*7ea0*/  ISETP.NE.AND P0, PT, R70, RZ, PT ;  /* 0x000000ff4600720c */ /* 0x000fe20003f05270 */
[----:B------:R-:W-:Y:S02]  /*7eb0*/  BSSY.RECONVERGENT B0, `(.L_x_133) ;  /* 0x000005b000007945 */ /* 0x000fe40003800200 */
[----:B------:R-:W-:Y:S05]  /*7ec0*/  @P6 LEA R0, R0, UR43, 0x3 ;  /* 0x0000002b00006c11 */ /* 0x000fea000f8e18ff */
[----:B------:R-:W-:Y:S01]  /*7ed0*/  @P6 VIADD R0, R0, 0x60 ;  /* 0x0000006000006836 */ /* 0x000fe20000000000 */
[----:B----4-:R-:W1:Y:S04]  /*7ee0*/  LDTM.x16 R4, tmem[UR4+0x10] ;  /* 0x00001004000479ee */ /* 0x010e680008240000 */
[----:B------:R-:W-:Y:S01]  /*7ef0*/  @P6 PRMT R21, R21, 0x654, R0 ;  /* 0x0000065415156816 */ /* 0x000fe20000000000 */
[C---:B-1----:R-:W-:Y:S01]  /*7f00*/  FMUL R0, R24.reuse, R4 ;  /* 0x0000000418007220 */ /* 0x042fe20000400000 */
[C---:B------:R-:W-:Y:S01]  /*7f10*/  FMUL R4, R24.reuse, R8 ;  /* 0x0000000818047220 */ /* 0x040fe20000400000 */
[C---:B------:R-:W-:Y:S01]  /*7f20*/  FMUL R8, R24.reuse, R12 ;  /* 0x0000000c18087220 */ /* 0x040fe20000400000 */
[C---:B------:R-:W-:Y:S01]  /*7f30*/  FMUL R12, R24.reuse, R16 ;  /* 0x00000010180c7220 */ /* 0x040fe20000400000 */
[----:B------:R-:W-:Y:S01]  /*7f40*/  LOP3.LUT R16, R45, 0xffffe000, RZ, 0xc0, !PT ;  /* 0xffffe0002d107812 */ /* 0x000fe200078ec0ff */
[C---:B------:R-:W-:Y:S01]  /*7f50*/  FMUL R2, R24.reuse, R5 ;  /* 0x0000000518027220 */ /* 0x040fe20000400000 */
[C---:B------:R-:W-:Y:S01]  /*7f60*/  FMUL R3, R24.reuse, R6 ;  /* 0x0000000618037220 */ /* 0x040fe20000400000 */
[----:B------:R-:W-:Y:S01]  /*7f70*/  FMUL R5, R24, R9 ;  /* 0x0000000918057220 */ /* 0x000fe20000400000 */
[----:B------:R-:W-:Y:S01]  /*7f80*/  FFMA R28, R27, R20, R0 ;  /* 0x000000141b1c7223 */ /* 0x000fe20000000000 */
[----:B------:R-:W-:Y:S01]  /*7f90*/  LOP3.LUT R0, R46, 0xffffe000, RZ, 0xc0, !PT ;  /* 0xffffe0002e007812 */ /* 0x000fe200078ec0ff */
[C---:B------:R-:W-:Y:S01]  /*7fa0*/  FMUL R6, R24.reuse, R10 ;  /* 0x0000000a18067220 */ /* 0x040fe20000400000 */
[C---:B------:R-:W-:Y:S01]  /*7fb0*/  FMUL R9, R24.reuse, R13 ;  /* 0x0000000d18097220 */ /* 0x040fe20000400000 */
[C---:B------:R-:W-:Y:S01]  /*7fc0*/  FMUL R10, R24.reuse, R14 ;  /* 0x0000000e180a7220 */ /* 0x040fe20000400000 */
[----:B------:R-:W-:Y:S01]  /*7fd0*/  F2FP.TF32.F32.PACK_B R28, R28 ;  /* 0x0000001cff1c723e */ /* 0x000fe200024050ff */
[C---:B------:R-:W-:Y:S01]  /*7fe0*/  FMUL R13, R24.reuse, R17 ;  /* 0x00000011180d7220 */ /* 0x040fe20000400000 */
[----:B------:R-:W-:Y:S01]  /*7ff0*/  LOP3.LUT R17, R47, 0xffffe000, RZ, 0xc0, !PT ;  /* 0xffffe0002f117812 */ /* 0x000fe200078ec0ff */
[----:B------:R-:W-:Y:S01]  /*8000*/  FMUL R14, R24, R18 ;  /* 0x00000012180e7220 */ /* 0x000fe20000400000 */
[----:B------:R-:W-:Y:S01]  /*8010*/  LOP3.LUT R18, R40, 0xffffe000, RZ, 0xc0, !PT ;  /* 0xffffe00028127812 */ /* 0x000fe200078ec0ff */
[----:B------:R-:W-:Y:S01]  /*8020*/  FFMA R29, R27, R16, R2 ;  /* 0x000000101b1d7223 */ /* 0x000fe20000000002 */
[----:B------:R-:W-:Y:S01]  /*8030*/  LOP3.LUT R2, R41, 0xffffe000, RZ, 0xc0, !PT ;  /* 0xffffe00029027812 */ /* 0x000fe200078ec0ff */
[----:B------:R-:W-:Y:S01]  /*8040*/  FMUL R7, R24, R7 ;  /* 0x0000000718077220 */ /* 0x000fe20000400000 */
[----:B------:R-:W-:Y:S01]  /*8050*/  LOP3.LUT R16, R33, 0xffffe000, RZ, 0xc0, !PT ;  /* 0xffffe00021107812 */ /* 0x000fe200078ec0ff */
[C---:B------:R-:W-:Y:S01]  /*8060*/  FFMA R30, R27.reuse, R0, R3 ;  /* 0x000000001b1e7223 */ /* 0x040fe20000000003 */
[----:B------:R-:W-:Y:S01]  /*8070*/  LOP3.LUT R0, R42, 0xffffe000, RZ, 0xc0, !PT ;  /* 0xffffe0002a007812 */ /* 0x000fe200078ec0ff */
[C---:B------:R-:W-:Y:S01]  /*8080*/  FFMA R31, R27.reuse, R17, R7 ;  /* 0x000000111b1f7223 */ /* 0x040fe20000000007 */
[----:B------:R-:W-:Y:S01]  /*8090*/  F2FP.TF32.F32.PACK_B R29, R29 ;  /* 0x0000001dff1d723e */ /* 0x000fe200024050ff */
[C---:B------:R-:W-:Y:S01]  /*80a0*/  FFMA R4, R27.reuse, R18, R4 ;  /* 0x000000121b047223 */ /* 0x040fe20000000004 */
[----:B------:R-:W-:Y:S01]  /*80b0*/  F2FP.TF32.F32.PACK_B R30, R30 ;  /* 0x0000001eff1e723e */ /* 0x000fe200024050ff */
[----:B------:R-:W-:Y:S01]  /*80c0*/  FFMA R5, R27, R2, R5 ;  /* 0x000000021b057223 */ /* 0x000fe20000000005 */
[----:B------:R-:W-:Y:S01]  /*80d0*/  LOP3.LUT R2, R43, 0xffffe000, RZ, 0xc0, !PT ;  /* 0xffffe0002b027812 */ /* 0x000fe200078ec0ff */
[----:B------:R-:W-:Y:S01]  /*80e0*/  FMUL R11, R24, R11 ;  /* 0x0000000b180b7220 */ /* 0x000fe20000400000 */
[----:B------:R-:W-:Y:S01]  /*80f0*/  F2FP.TF32.F32.PACK_B R31, R31 ;  /* 0x0000001fff1f723e */ /* 0x000fe200024050ff */
[C---:B------:R-:W-:Y:S01]  /*8100*/  FFMA R6, R27.reuse, R0, R6 ;  /* 0x000000001b067223 */ /* 0x040fe20000000006 */
[----:B------:R-:W-:Y:S01]  /*8110*/  LOP3.LUT R3, R32, 0xffffe000, RZ, 0xc0, !PT ;  /* 0xffffe00020037812 */ /* 0x000fe200078ec0ff */
[----:B------:R-:W-:Y:S01]  /*8120*/  FFMA R7, R27, R2, R11 ;  /* 0x000000021b077223 */ /* 0x000fe2000000000b */
[----:B------:R-:W-:Y:S01]  /*8130*/  F2FP.TF32.F32.PACK_B R4, R4 ;  /* 0x00000004ff04723e */ /* 0x000fe200024050ff */
[----:B------:R1:W-:Y:S01]  /*8140*/  STS.128 [R68+0x2000], R28 ;  /* 0x0020001c44007388 */ /* 0x0003e20000000c00 */
[----:B------:R-:W-:Y:S01]  /*8150*/  LOP3.LUT R0, R34, 0xffffe000, RZ, 0xc0, !PT ;  /* 0xffffe00022007812 */ /* 0x000fe200078ec0ff */
[----:B------:R-:W-:Y:S01]  /*8160*/  FMUL R15, R24, R15 ;  /* 0x0000000f180f7220 */ /* 0x000fe20000400000 */
[----:B------:R-:W-:Y:S01]  /*8170*/  LOP3.LUT R2, R35, 0xffffe000, RZ, 0xc0, !PT ;  /* 0xffffe00023027812 */ /* 0x000fe200078ec0ff */
[C---:B------:R-:W-:Y:S01]  /*8180*/  FFMA R8, R27.reuse, R3, R8 ;  /* 0x000000031b087223 */ /* 0x040fe20000000008 */
[----:B------:R-:W-:Y:S01]  /*8190*/  F2FP.TF32.F32.PACK_B R5, R5 ;  /* 0x00000005ff05723e */ /* 0x000fe200024050ff */
[C---:B------:R-:W-:Y:S01]  /*81a0*/  FFMA R9, R27.reuse, R16, R9 ;  /* 0x000000101b097223 */ /* 0x040fe20000000009 */
[----:B------:R-:W-:Y:S01]  /*81b0*/  F2FP.TF32.F32.PACK_B R6, R6 ;  /* 0x00000006ff06723e */ /* 0x000fe200024050ff */
[C---:B------:R-:W-:Y:S01]  /*81c0*/  FFMA R10, R27.reuse, R0, R10 ;  /* 0x000000001b0a7223 */ /* 0x040fe2000000000a */
[----:B------:R-:W-:Y:S01]  /*81d0*/  F2FP.TF32.F32.PACK_B R7, R7 ;  /* 0x00000007ff07723e */ /* 0x000fe200024050ff */
[----:B------:R-:W-:Y:S01]  /*81e0*/  FFMA R11, R27, R2, R15 ;  /* 0x000000021b0b7223 */ /* 0x000fe2000000000f */
[----:B------:R-:W-:Y:S01]  /*81f0*/  LOP3.LUT R0, R36, 0xffffe000, RZ, 0xc0, !PT ;  /* 0xffffe00024007812 */ /* 0x000fe200078ec0ff */
[----:B------:R-:W-:Y:S01]  /*8200*/  FMUL R19, R24, R19 ;  /* 0x0000001318137220 */ /* 0x000fe20000400000 */
        /* <DEDUP_REMOVED lines=16> */
[----:B------:R-:W-:Y:S02]  /*8310*/  F2FP.TF32.F32.PACK_B R15, R15 ;  /* 0x0000000fff0f723e */ /* 0x000fe400024050ff */
[----:B------:R-:W-:Y:S02]  /*8320*/  LEA R0, R26, UR43, 0x3 ;  /* 0x0000002b1a007c11 */ /* 0x000fe4000f8e18ff */
[----:B------:R-:W-:Y:S01]  /*8330*/  @P6 SHF.L.U32 R2, RZ, 0x1f, RZ ;  /* 0x0000001fff026819 */ /* 0x000fe200000006ff */
        /* <DEDUP_REMOVED lines=9> */
[----:B------:R-:W-:Y:S02]  /*83d0*/  UIADD3 UR4, UP0, UPT, UR54, 0x680, URZ ;  /* 0x0000068036047890 */ /* 0x000fe4000ff1e0ff */
[----:B------:R-:W-:Y:S02]  /*83e0*/  UIADD3 UR9, UPT, UPT, UR49, 0x10, URZ ;  /* 0x0000001031097890 */ /* 0x000fe4000fffe0ff */
[----:B------:R-:W-:Y:S02]  /*83f0*/  UIADD3 UR8, UPT, UPT, UR43, 0x2200, URZ ;  /* 0x000022002b087890 */ /* 0x000fe4000fffe0ff */
[----:B------:R-:W-:Y:S01]  /*8400*/  UIADD3.X UR5, UPT, UPT, URZ, UR55, URZ, UP0, !UPT ;  /* 0x00000037ff057290 */ /* 0x000fe200087fe4ff */
[----:B------:R-:W-:Y:S01]  /*8410*/  UMOV UR10, UR50 ;  /* 0x00000032000a7c82 */ /* 0x000fe20008000000 */
[----:B------:R-:W-:Y:S07]  /*8420*/  UMOV UR11, UR36 ;  /* 0x00000024000b7c82 */ /* 0x000fee0008000000 */
[----:B------:R3:W-:Y:S01]  /*8430*/  UTMASTG.3D [UR8], [UR4] ;  /* 0x00000008040073b5 */ /* 0x0007e20008010000 */
[----:B------:R0:W-:Y:S01]  /*8440*/  UTMACMDFLUSH ;  /* 0x00000000000079b7 */ /* 0x0001e20000000000 */
[----:B---3--:R-:W-:Y:S04]  /*8450*/  DEPBAR.LE SB0, 0x1 ;  /* 0x000080400000791a */ /* 0x008fe80000000000 */
.L_x_134:
[----:B------:R-:W-:Y:S05]  /*8460*/  BSYNC.RECONVERGENT B0 ;  /* 0x0000000000007941 */ /* 0x000fea0003800200 */
.L_x_133:
[----:B------:R-:W-:Y:S01]  /*8470*/  BAR.SYNC.DEFER_BLOCKING 0x1, 0x80 ;  /* 0x0042000000007b1d */ /* 0x000fe20000010000 */
[----:B------:R-:W-:Y:S04]  /*8480*/  UIADD3 UR4, UPT, UPT, UR47, 0x1, URZ ;  /* 0x000000012f047890 */ /* 0x000fe8000fffe0ff */
[----:B------:R-:W-:Y:S04]  /*8490*/  UISETP.NE.AND UP0, UPT, UR4, 0x4, UPT ;  /* 0x000000040400788c */ /* 0x000fe8000bf05270 */
[----:B------:R-:W-:Y:S01]  /*84a0*/  USEL UR46, UR4, URZ, UP0 ;  /* 0x000000ff042e7287 */ /* 0x000fe20008000000 */
[----:B------:R3:W-:Y:S01]  /*84b0*/  @P6 SYNCS.ARRIVE.TRANS64.RED.A1T0 RZ, [R21+URZ], RZ ;  /* 0x000000ff15ff69a7 */ /* 0x0007e200081004ff */
[----:B------:R-:W-:Y:S01]  /*84c0*/  BSSY B1, `(.L_x_135) ;  /* 0x0000017000017945 */ /* 0x000fe20003800000 */
[----:B------:R-:W4:Y:S02]  /*84d0*/  @P6 SYNCS.PHASECHK.TRANS64.TRYWAIT P0, [R0+URZ+0x40], R2 ;  /* 0x00004002000065a7 */ /* 0x000f2400080011ff */
[----:B----4-:R-:W-:Y:S01]  /*84e0*/  @P6 SEL R75, RZ, 0x1, !P0 ;  /* 0x00000001ff4b6807 */ /* 0x010fe20004000000 */
[----:B---3--:R-:W-:Y:S06]  /*84f0*/  @!P6 BRA `(.L_x_136) ;  /* 0x00000000004ce947 */ /* 0x008fec0003800000 */
        /* <DEDUP_REMOVED lines=9> */
[----:B------:R-:W-:Y:S04]  /*8590*/  SHF.L.U32 R6, RZ, 0x1f, RZ ;  /* 0x0000001fff067819 */ /* 0x000fe800000006ff */
[----:B------:R-:W1:Y:S02]  /*85a0*/  SYNCS.PHASECHK.TRANS64.TRYWAIT P0, [R0+URZ+0x40], R6 ;  /* 0x00004006000075a7 */ /* 0x000e6400080011ff */
[----:B-1----:R-:W-:Y:S05]  /*85b0*/  @!P0 BRA `(.L_x_139) ;  /* 0x0000004800548947 */ /* 0x002fea0003800000 */
.L_x_138:
[----:B------:R-:W-:Y:S05]  /*85c0*/  BSYNC B0 ;  /* 0x0000000000007941 */ /* 0x000fea0003800000 */
.L_x_137:
[----:B------:R-:W-:Y:S02]  /*85d0*/  ISETP.NE.AND P0, PT, R76, RZ, PT ;  /* 0x000000ff4c00720c */ /* 0x000fe40003f05270 */
[----:B------:R-:W-:Y:S11]  /*85e0*/  IADD3 R26, PT, PT, R26, 0x1, RZ ;  /* 0x000000011a1a7810 */ /* 0x000ff60007ffe0ff */
[----:B------:R3:W4:Y:S04]  /*85f0*/  @P0 LDS.128 R44, [R5] ;  /* 0x00000000052c0984 */ /* 0x0007280000000c00 */
[----:B------:R3:W1:Y:S04]  /*8600*/  @P0 LDS.128 R40, [R4+0x10] ;  /* 0x0000100004280984 */ /* 0x0006680000000c00 */
[----:B------:R3:W1:Y:S04]  /*8610*/  @P0 LDS.128 R32, [R3+0x20] ;  /* 0x0000200003200984 */ /* 0x0006680000000c00 */
[----:B------:R3:W1:Y:S02]  /*8620*/  @P0 LDS.128 R36, [R2+0x30] ;  /* 0x0000300002240984 */ /* 0x0006640000000c00 */
.L_x_136:
[----:B------:R-:W-:Y:S05]  /*8630*/  BSYNC B1 ;  /* 0x0000000000017941 */ /* 0x000fea0003800000 */
.L_x_135:
[----:B-1----:R-:W-:Y:S05]  /*8640*/  VIADD R0, R25, 0x20 ;  /* 0x0000002019007836 */ /* 0x002fea0000000000 */
[----:B------:R-:W-:Y:S04]  /*8650*/  SHF.R.U32.HI R0, RZ, 0x15, R0 ;  /* 0x00000015ff007819 */ /* 0x000fe80000011600 */
[----:B------:R-:W-:Y:S11]  /*8660*/  LOP3.LUT P0, RZ, R0, 0x3, R57, 0x48, !PT ;  /* 0x0000000300ff7812 */ /* 0x000ff60007804839 */
[----:B------:R-:W-:Y:S02]  /*8670*/  @!UPT UIADD3 URZ, UPT, UPT, URZ, URZ, URZ ;  /* 0x000000fffffff290 */ /* 0x000fe4000fffe0ff */
[----:B------:R-:W-:Y:S05]  /*8680*/  @!P0 BRA `(.L_x_140) ;  /* 0x0000000000408947 */ /* 0x000fea0003800000 */
[----:B------:R-:W1:Y:S01]  /*8690*/  LDCU.64 UR8, c[0x4][0x70] ;  /* 0x01000e00ff0877ac */ /* 0x000e620008000a00 */
[----:B---3--:R-:W-:Y:S01]  /*86a0*/  MOV R3, 0x0 ;  /* 0x0000000000037802 */ /* 0x008fe20000000f00 */
[----:B------:R-:W-:Y:S02]  /*86b0*/  HFMA2 R12, -RZ, RZ, 0, 5.9604644775390625e-08 ;  /* 0x00000001ff0c7431 */ /* 0x000fe400000001ff */
[----:B------:R-:W-:Y:S02]  /*86c0*/  IMAD.MOV.U32 R8, RZ, RZ, 0x192 ;  /* 0x00000192ff087424 */ /* 0x000fe400078e00ff */
[----:B------:R-:W-:Y:S01]  /*86d0*/  IMAD.MOV.U32 R13, RZ, RZ, RZ ;  /* 0x000000ffff0d7224 */ /* 0x000fe200078e00ff */
[----:B------:R-:W3:Y:S01]  /*86e0*/  LDCU.64 UR6, c[0x4][0x78] ;  /* 0x01000f00ff0677ac */ /* 0x000ee20008000a00 */
[----:B------:R-:W2:Y:S01]  /*86f0*/  LDC.64 R2, c[0x4][R3] ;  /* 0x0100000003027b82 */ /* 0x000ea20000000a00 */
        /* <DEDUP_REMOVED lines=9> */
.L_x_140:
[----:B------:R-:W-:Y:S01]  /*8790*/  ISETP.NE.AND P6, PT, R73, RZ, PT ;  /* 0x000000ff4900720c */ /* 0x000fe20003fc5270 */
[----:B------:R-:W-:Y:S05]  /*87a0*/  WARPSYNC.ALL ;  /* 0x0000000000007948 */ /* 0x000fea0003800000 */
[----:B------:R-:W-:Y:S01]  /*87b0*/  R2UR UR4, R25 ;  /* 0x00000000190472ca */ /* 0x000fe200000e0000 */
[----:B------:R-:W-:Y:S01]  /*87c0*/  IMAD.U32 R0, RZ, RZ, UR46 ;  /* 0x0000002eff007e24 */ /* 0x000fe2000f8e00ff */
[----:B----4-:R-:W-:Y:S01]  /*87d0*/  LOP3.LUT R20, R44, 0xffffe000, RZ, 0xc0, !PT ;  /* 0xffffe0002c147812 */ /* 0x010fe200078ec0ff */
[----:B------:R-:W-:Y:S01]  /*87e0*/  IMAD.U32 R21, RZ, RZ, UR52 ;  /* 0x00000034ff157e24 */ /* 0x000fe2000f8e00ff */
[----:B------:R-:W-:Y:S01]  /*87f0*/  ISETP.NE.AND P0, PT, R70, RZ, PT ;  /* 0x000000ff4600720c */ /* 0x000fe20003f05270 */
[----:B------:R-:W-:Y:S02]  /*8800*/  BSSY.RECONVERGENT B0, `(.L_x_141) ;  /* 0x000005b000007945 */ /* 0x000fe40003800200 */
[----:B------:R-:W-:Y:S05]  /*8810*/  @P6 LEA R0, R0, UR43, 0x3 ;  /* 0x0000002b00006c11 */ /* 0x000fea000f8e18ff */
[----:B------:R-:W-:Y:S01]  /*8820*/  @P6 VIADD R0, R0, 0x60 ;  /* 0x0000006000006836 */ /* 0x000fe20000000000 */
[----:B---3--:R-:W1:Y:S04]  /*8830*/  LDTM.x16 R4, tmem[UR4+0x20] ;  /* 0x00002004000479ee */ /* 0x008e680008240000 */
        /* <DEDUP_REMOVED lines=87> */
.L_x_142:
[----:B------:R-:W-:Y:S05]  /*8db0*/  BSYNC.RECONVERGENT B0 ;  /* 0x0000000000007941 */ /* 0x000fea0003800200 */
.L_x_141:
[----:B------:R-:W-:Y:S01]  /*8dc0*/  BAR.SYNC.DEFER_BLOCKING 0x1, 0x80 ;  /* 0x0042000000007b1d */ /* 0x000fe20000010000 */
[----:B------:R-:W-:Y:S01]  /*8dd0*/  UIADD3 UR4, UPT, UPT, UR46, 0x1, URZ ;  /* 0x000000012e047890 */ /* 0x000fe2000fffe0ff */
[----:B------:R-:W-:Y:S03]  /*8de0*/  HFMA2 R77, -RZ, RZ, 0, 0 ;  /* 0x00000000ff4d7431 */ /* 0x000fe600000001ff */
        /* <DEDUP_REMOVED lines=19> */
.L_x_146:
[----:B------:R-:W-:Y:S05]  /*8f20*/  BSYNC B0 ;  /* 0x0000000000007941 */ /* 0x000fea0003800000 */
.L_x_145:
[----:B------:R-:W-:Y:S01]  /*8f30*/  ISETP.NE.AND P0, PT, R76, RZ, PT ;  /* 0x000000ff4c00720c */ /* 0x000fe20003f05270 */
[----:B------:R-:W-:Y:S11]  /*8f40*/  VIADD R26, R26, 0x1 ;  /* 0x000000011a1a7836 */ /* 0x000ff60000000000 */
[----:B------:R-:W-:Y:S01]  /*8f50*/  @!UPT UIADD3 URZ, UPT, UPT, URZ, URZ, URZ ;  /* 0x000000fffffff290 */ /* 0x000fe2000fffe0ff */
[----:B------:R3:W4:Y:S04]  /*8f60*/  @P0 LDS.128 R44, [R5] ;  /* 0x00000000052c0984 */ /* 0x0007280000000c00 */
[----:B------:R3:W1:Y:S04]  /*8f70*/  @P0 LDS.128 R40, [R4+0x10] ;  /* 0x0000100004280984 */ /* 0x0006680000000c00 */
[----:B------:R3:W1:Y:S04]  /*8f80*/  @P0 LDS.128 R32, [R3+0x20] ;  /* 0x0000200003200984 */ /* 0x0006680000000c00 */
[----:B------:R3:W1:Y:S01]  /*8f90*/  @P0 LDS.128 R36, [R2+0x30] ;  /* 0x0000300002240984 */ /* 0x0006620000000c00 */
[C---:B------:R-:W-:Y:S04]  /*8fa0*/  ISETP.NE.AND P0, PT, R26.reuse, 0x4, PT ;  /* 0x000000041a00780c */ /* 0x040fe80003f05270 */
[----:B------:R-:W-:Y:S02]  /*8fb0*/  SEL R26, R26, RZ, P0 ;  /* 0x000000ff1a1a7207 */ /* 0x000fe40000000000 */
[----:B------:R-:W-:Y:S02]  /*8fc0*/  SEL R77, RZ, 0x1, P0 ;  /* 0x00000001ff4d7807 */ /* 0x000fe40000000000 */
.L_x_144:
[----:B------:R-:W-:Y:S05]  /*8fd0*/  BSYNC B1 ;  /* 0x0000000000017941 */ /* 0x000fea0003800000 */
.L_x_143:
        /* <DEDUP_REMOVED lines=21> */
.L_x_148:
        /* <DEDUP_REMOVED lines=79> */
[----:B------:R-:W-:Y:S01]  /*9620*/  @P6 SHF.L.U32 R2, R77, 0x1f, RZ ;  /* 0x0000001f4d026819 */ /* 0x000fe200000006ff */
        /* <DEDUP_REMOVED lines=18> */
.L_x_150:
[----:B------:R-:W-:Y:S05]  /*9750*/  BSYNC.RECONVERGENT B0 ;  /* 0x0000000000007941 */ /* 0x000fea0003800200 */
.L_x_149:
        /* <DEDUP_REMOVED lines=18> */
[----:B------:R-:W-:Y:S04]  /*9880*/  SHF.L.U32 R6, R77, 0x1f, RZ ;  /* 0x0000001f4d067819 */ /* 0x000fe800000006ff */
[----:B------:R-:W1:Y:S02]  /*9890*/  SYNCS.PHASECHK.TRANS64.TRYWAIT P0, [R0+URZ+0x40], R6 ;  /* 0x00004006000075a7 */ /* 0x000e6400080011ff */
[----:B-1----:R-:W-:Y:S05]  /*98a0*/  @!P0 BRA `(.L_x_155) ;  /* 0x0000003400c08947 */ /* 0x002fea0003800000 */
.L_x_154:
[----:B------:R-:W-:Y:S05]  /*98b0*/  BSYNC B0 ;  /* 0x0000000000007941 */ /* 0x000fea0003800000 */
.L_x_153:
[----:B------:R-:W-:Y:S01]  /*98c0*/  ISETP.NE.AND P0, PT, R76, RZ, PT ;  /* 0x000000ff4c00720c */ /* 0x000fe20003f05270 */
[----:B------:R-:W-:Y:S11]  /*98d0*/  VIADD R26, R26, 0x1 ;  /* 0x000000011a1a7836 */ /* 0x000ff60000000000 */
[----:B------:R-:W-:Y:S01]  /*98e0*/  @!UPT UIADD3 URZ, UPT, UPT, URZ, URZ, URZ ;  /* 0x000000fffffff290 */ /* 0x000fe2000fffe0ff */
[----:B------:R3:W4:Y:S04]  /*98f0*/  @P0 LDS.128 R44, [R5] ;  /* 0x00000000052c0984 */ /* 0x0007280000000c00 */
[----:B------:R3:W2:Y:S04]  /*9900*/  @P0 LDS.128 R40, [R4+0x10] ;  /* 0x0000100004280984 */ /* 0x0006a80000000c00 */
[----:B------:R3:W2:Y:S04]  /*9910*/  @P0 LDS.128 R32, [R3+0x20] ;  /* 0x0000200003200984 */ /* 0x0006a80000000c00 */
[----:B------:R3:W2:Y:S01]  /*9920*/  @P0 LDS.128 R36, [R2+0x30] ;  /* 0x0000300002240984 */ /* 0x0006a20000000c00 */
[C---:B------:R-:W-:Y:S04]  /*9930*/  ISETP.NE.AND P0, PT, R26.reuse, 0x4, PT ;  /* 0x000000041a00780c */ /* 0x040fe80003f05270 */
[----:B-1----:R-:W-:Y:S02]  /*9940*/  SEL R0, RZ, 0x1, P0 ;  /* 0x00000001ff007807 */ /* 0x002fe40000000000 */
[----:B------:R-:W-:Y:S02]  /*9950*/  SEL R26, R26, RZ, P0 ;  /* 0x000000ff1a1a7207 */ /* 0x000fe40000000000 */
[----:B------:R-:W-:Y:S02]  /*9960*/  LOP3.LUT R77, R77, R0, RZ, 0x3c, !PT ;  /* 0x000000004d4d7212 */ /* 0x000fe400078e3cff */
.L_x_152:
[----:B------:R-:W-:Y:S05]  /*9970*/  BSYNC B1 ;  /* 0x0000000000017941 */ /* 0x000fea0003800000 */
.L_x_151:
[----:B------:R-:W-:Y:S05]  /*9980*/  VIADD R0, R25, 0x40 ;  /* 0x0000004019007836 */ /* 0x000fea0000000000 */
[----:B------:R-:W-:Y:S04]  /*9990*/  SHF.R.U32.HI R0, RZ, 0x15, R0 ;  /* 0x00000015ff007819 */ /* 0x000fe80000011600 */
[----:B------:R-:W-:Y:S11]  /*99a0*/  LOP3.LUT P0, RZ, R0, 0x3, R57, 0x48, !PT ;  /* 0x0000000300ff7812 */ /* 0x000ff60007804839 */
[----:B------:R-:W-:Y:S02]  /*99b0*/  @!UPT UIADD3 URZ, UPT, UPT, URZ, URZ, URZ ;  /* 0x000000fffffff290 */ /* 0x000fe4000fffe0ff */
[----:B------:R-:W-:Y:S05]  /*99c0*/  @!P0 BRA `(.L_x_156) ;  /* 0x0000000000408947 */ /* 0x000fea0003800000 */
[----:B------:R-:W5:Y:S01]  /*99d0*/  LDCU.64 UR8, c[0x4][0x70] ;  /* 0x01000e00ff0877ac */ /* 0x000f620008000a00 */
[----:B---3--:R-:W-:Y:S01]  /*99e0*/  MOV R3, 0x0 ;  /* 0x0000000000037802 */ /* 0x008fe20000000f00 */
[----:B-1----:R-:W-:Y:S02]  /*99f0*/  HFMA2 R12, -RZ, RZ, 0, 5.9604644775390625e-08 ;  /* 0x00000001ff0c7431 */ /* 0x002fe400000001ff */
[----:B------:R-:W-:Y:S02]  /*9a00*/  IMAD.MOV.U32 R8, RZ, RZ, 0x192 ;  /* 0x00000192ff087424 */ /* 0x000fe400078e00ff */
[----:B------:R-:W-:Y:S01]  /*9a10*/  IMAD.MOV.U32 R13, RZ, RZ, RZ ;  /* 0x000000ffff0d7224 */ /* 0x000fe200078e00ff */
[----:B------:R-:W1:Y:S01]  /*9a20*/  LDCU.64 UR6, c[0x4][0x78] ;  /* 0x01000f00ff0677ac */ /* 0x000e620008000a00 */
[----:B------:R-:W3:Y:S01]  /*9a30*/  LDC.64 R2, c[0x4][R3] ;  /* 0x0100000003027b82 */ /* 0x000ee20000000a00 */
[----:B------:R-:W2:Y:S01]  /*9a40*/  LDCU.64 UR4, c[0x4][0x10] ;  /* 0x01000200ff0477ac */ /* 0x000ea20008000a00 */
[----:B-----5:R-:W-:Y:S01]  /*9a50*/  MOV R5, UR9 ;  /* 0x0000000900057c02 */ /* 0x020fe20008000f00 */
[----:B------:R-:W-:Y:S01]  /*9a60*/  IMAD.U32 R4, RZ, RZ, UR8 ;  /* 0x00000008ff047e24 */ /* 0x000fe2000f8e00ff */
[----:B-1----:R-:W-:Y:S01]  /*9a70*/  MOV R7, UR7 ;  /* 0x0000000700077c02 */ /* 0x002fe20008000f00 */
[----:B------:R-:W-:Y:S01]  /*9a80*/  IMAD.U32 R6, RZ, RZ, UR6 ;  /* 0x00000006ff067e24 */ /* 0x000fe2000f8e00ff */
[----:B--2---:R-:W-:Y:S01]  /*9a90*/  MOV R11, UR5 ;  /* 0x00000005000b7c02 */ /* 0x004fe20008000f00 */
[----:B------:R-:W-:Y:S02]  /*9aa0*/  IMAD.U32 R10, RZ, RZ, UR4 ;  /* 0x00000004ff0a7e24 */ /* 0x000fe4000f8e00ff */
[----:B------:R-:W-:Y:S07]  /*9ab0*/  LEPC R20, `(.L_x_156) ;  /* 0x000000001014794e */ /* 0x000fee0000000000 */
[----:B---34-:R-:W-:Y:S05]  /*9ac0*/  CALL.ABS.NOINC R2 ;  /* 0x0000000002007343 */ /* 0x018fea0003c00000 */
.L_x_156:
        /* <DEDUP_REMOVED lines=10> */
[----:B-1-3--:R-:W1:Y:S04]  /*9b70*/  LDTM.x16 R4, tmem[UR4+0x40] ;  /* 0x00004004000479ee */ /* 0x00ae680008240000 */
        /* <DEDUP_REMOVED lines=18> */
[----:B--2---:R-:W-:Y:S01]  /*9ca0*/  LOP3.LUT R18, R40, 0xffffe000, RZ, 0xc0, !PT ;  /* 0xffffe00028127812 */ /* 0x004fe200078ec0ff */
        /* <DEDUP_REMOVED lines=18> */
[----:B------:R1:W-:Y:S01]  /*9dd0*/  STS.128 [R68], R28 ;  /* 0x0000001c44007388 */ /* 0x0003e20000000c00 */
        /* <DEDUP_REMOVED lines=37> */
[----:B--2---:R-:W2:Y:S02]  /*a030*/  FENCE.VIEW.ASYNC.S ;  /* 0x00000000000073c6 */ /* 0x004ea40000000000 */
[----:B--2---:R-:W-:Y:S06]  /*a040*/  BAR.SYNC.DEFER_BLOCKING 0x1, 0x80 ;  /* 0x0042000000007b1d */ /* 0x004fec0000010000 */
[----:B------:R-:W-:Y:S05]  /*a050*/  @P0 BRA `(.L_x_158) ;  /* 0x0000000000300947 */ /* 0x000fea0003800000 */
[----:B------:R-:W-:Y:S02]  /*a060*/  UIADD3 UR4, UPT, UPT, UR43, 0x200, URZ ;  /* 0x000002002b047890 */ /* 0x000fe4000fffe0ff */
[----:B------:R-:W-:Y:S01]  /*a070*/  UIADD3 UR9, UPT, UPT, UR49, 0x40, URZ ;  /* 0x0000004031097890 */ /* 0x000fe2000fffe0ff */
[----:B------:R-:W-:Y:S01]  /*a080*/  UMOV UR10, UR50 ;  /* 0x00000032000a7c82 */ /* 0x000fe20008000000 */
[----:B------:R-:W-:Y:S02]  /*a090*/  UMOV UR11, UR36 ;  /* 0x00000024000b7c82 */ /* 0x000fe40008000000 */
[----:B------:R-:W-:Y:S01]  /*a0a0*/  MOV R60, UR4 ;  /* 0x00000004003c7c02 */ /* 0x000fe20008000f00 */
[----:B------:R-:W-:Y:S03]  /*a0b0*/  UIADD3 UR4, UP0, UPT, UR54, 0x680, URZ ;  /* 0x0000068036047890 */ /* 0x000fe6000ff1e0ff */
[----:B------:R-:W-:Y:S01]  /*a0c0*/  R2UR UR8, R60 ;  /* 0x000000003c0872ca */ /* 0x000fe200000e0000 */
[----:B------:R-:W-:Y:S11]  /*a0d0*/  UIADD3.X UR5, UPT, UPT, URZ, UR55, URZ, UP0, !UPT ;  /* 0x00000037ff057290 */ /* 0x000ff600087fe4ff */
[----:B------:R-:W-:Y:S01]  /*a0e0*/  @!UPT UIADD3 URZ, UPT, UPT, URZ, URZ, URZ ;  /* 0x000000fffffff290 */ /* 0x000fe2000fffe0ff */
[----:B------:R2:W-:Y:S01]  /*a0f0*/  UTMASTG.3D [UR8], [UR4] ;  /* 0x00000008040073b5 */ /* 0x0005e20008010000 */
[----:B------:R0:W-:Y:S01]  /*a100*/  UTMACMDFLUSH ;  /* 0x00000000000079b7 */ /* 0x0001e20000000000 */
[----:B--2---:R-:W-:Y:S04]  /*a110*/  DEPBAR.LE SB0, 0x1 ;  /* 0x000080400000791a */ /* 0x004fe80000000000 */
.L_x_158:
[----:B------:R-:W-:Y:S05]  /*a120*/  BSYNC.RECONVERGENT B0 ;  /* 0x0000000000007941 */ /* 0x000fea0003800200 */
.L_x_157:
[----:B------:R-:W-:Y:S01]  /*a130*/  BAR.SYNC.DEFER_BLOCKING 0x1, 0x80 ;  /* 0x0042000000007b1d */ /* 0x000fe20000010000 */
[----:B------:R-:W-:Y:S04]  /*a140*/  UIADD3 UR4, UPT, UPT, UR47, 0x1, URZ ;  /* 0x000000012f047890 */ /* 0x000fe8000fffe0ff */
[----:B------:R-:W-:Y:S04]  /*a150*/  UISETP.NE.AND UP0, UPT, UR4, 0x4, UPT ;  /* 0x000000040400788c */ /* 0x000fe8000bf05270 */
[----:B------:R-:W-:Y:S01]  /*a160*/  USEL UR46, UR4, URZ, UP0 ;  /* 0x000000ff042e7287 */ /* 0x000fe20008000000 */
[----:B------:R2:W-:Y:S01]  /*a170*/  @P6 SYNCS.ARRIVE.TRANS64.RED.A1T0 RZ, [R21+URZ], RZ ;  /* 0x000000ff15ff69a7 */ /* 0x0005e200081004ff */
[----:B------:R-:W-:Y:S01]  /*a180*/  BSSY B1, `(.L_x_159) ;  /* 0x000001c000017945 */ /* 0x000fe20003800000 */
[----:B------:R-:W3:Y:S02]  /*a190*/  @P6 SYNCS.PHASECHK.TRANS64.TRYWAIT P0, [R0+URZ+0x40], R2 ;  /* 0x00004002000065a7 */ /* 0x000ee400080011ff */
[----:B---3--:R-:W-:Y:S01]  /*a1a0*/  @P6 SEL R75, RZ, 0x1, !P0 ;  /* 0x00000001ff4b6807 */ /* 0x008fe20004000000 */
[----:B--2---:R-:W-:Y:S06]  /*a1b0*/  @!P6 BRA `(.L_x_160) ;  /* 0x000000000060e947 */ /* 0x004fec0003800000 */
        /* <DEDUP_REMOVED lines=12> */
.L_x_162:
[----:B------:R-:W-:Y:S05]  /*a280*/  BSYNC B0 ;  /* 0x0000000000007941 */ /* 0x000fea0003800000 */
.L_x_161:
[----:B------:R-:W-:Y:S01]  /*a290*/  ISETP.NE.AND P0, PT, R76, RZ, PT ;  /* 0x000000ff4c00720c */ /* 0x000fe20003f05270 */
[----:B------:R-:W-:Y:S11]  /*a2a0*/  VIADD R26, R26, 0x1 ;  /* 0x000000011a1a7836 */ /* 0x000ff60000000000 */
[----:B------:R-:W-:Y:S01]  /*a2b0*/  @!UPT UIADD3 URZ, UPT, UPT, URZ, URZ, URZ ;  /* 0x000000fffffff290 */ /* 0x000fe2000fffe0ff */
[----:B------:R2:W3:Y:S04]  /*a2c0*/  @P0 LDS.128 R44, [R5] ;  /* 0x00000000052c0984 */ /* 0x0004e80000000c00 */
[----:B------:R2:W4:Y:S04]  /*a2d0*/  @P0 LDS.128 R40, [R4+0x10] ;  /* 0x0000100004280984 */ /* 0x0005280000000c00 */
[----:B------:R2:W2:Y:S04]  /*a2e0*/  @P0 LDS.128 R32, [R3+0x20] ;  /* 0x0000200003200984 */ /* 0x0004a80000000c00 */
[----:B------:R2:W2:Y:S01]  /*a2f0*/  @P0 LDS.128 R36, [R2+0x30] ;  /* 0x0000300002240984 */ /* 0x0004a20000000c00 */
[C---:B------:R-:W-:Y:S04]  /*a300*/  ISETP.NE.AND P0, PT, R26.reuse, 0x4, PT ;  /* 0x000000041a00780c */ /* 0x040fe80003f05270 */
[----:B-1----:R-:W-:Y:S02]  /*a310*/  SEL R0, RZ, 0x1, P0 ;  /* 0x00000001ff007807 */ /* 0x002fe40000000000 */
[----:B------:R-:W-:Y:S02]  /*a320*/  SEL R26, R26, RZ, P0 ;  /* 0x000000ff1a1a7207 */ /* 0x000fe40000000000 */
[----:B------:R-:W-:Y:S02]  /*a330*/  LOP3.LUT R77, R77, R0, RZ, 0x3c, !PT ;  /* 0x000000004d4d7212 */ /* 0x000fe400078e3cff */
.L_x_160:
[----:B------:R-:W-:Y:S05]  /*a340*/  BSYNC B1 ;  /* 0x0000000000017941 */ /* 0x000fea0003800000 */
.L_x_159:
[----:B------:R-:W-:Y:S05]  /*a350*/  VIADD R0, R25, 0x50 ;  /* 0x0000005019007836 */ /* 0x000fea0000000000 */
[----:B------:R-:W-:Y:S04]  /*a360*/  SHF.R.U32.HI R0, RZ, 0x15, R0 ;  /* 0x00000015ff007819 */ /* 0x000fe80000011600 */
[----:B------:R-:W-:Y:S11]  /*a370*/  LOP3.LUT P0, RZ, R0, 0x3, R57, 0x48, !PT ;  /* 0x0000000300ff7812 */ /* 0x000ff60007804839 */
[----:B------:R-:W-:Y:S02]  /*a380*/  @!UPT UIADD3 URZ, UPT, UPT, URZ, URZ, URZ ;  /* 0x000000fffffff290 */ /* 0x000fe4000fffe0ff */
[----:B------:R-:W-:Y:S05]  /*a390*/  @!P0 BRA `(.L_x_164) ;  /* 0x0000000000408947 */ /* 0x000fea0003800000 */
[----:B------:R-:W5:Y:S01]  /*a3a0*/  LDCU.64 UR8, c[0x4][0x70] ;  /* 0x01000e00ff0877ac */ /* 0x000f620008000a00 */
[----:B--2---:R-:W-:Y:S01]  /*a3b0*/  MOV R3, 0x0 ;  /* 0x0000000000037802 */ /* 0x004fe20000000f00 */
[----:B-1----:R-:W-:Y:S02]  /*a3c0*/  HFMA2 R12, -RZ, RZ, 0, 5.9604644775390625e-08 ;  /* 0x00000001ff0c7431 */ /* 0x002fe400000001ff */
[----:B------:R-:W-:Y:S02]  /*a3d0*/  IMAD.MOV.U32 R8, RZ, RZ, 0x192 ;  /* 0x00000192ff087424 */ /* 0x000fe400078e00ff */
[----:B------:R-:W-:Y:S01]  /*a3e0*/  IMAD.MOV.U32 R13, RZ, RZ, RZ ;  /* 0x000000ffff0d7224 */ /* 0x000fe200078e00ff */
[----:B------:R-:W1:Y:S01]  /*a3f0*/  LDCU.64 UR6, c[0x4][0x78] ;  /* 0x01000f00ff0677ac */ /* 0x000e620008000a00 */
[----:B------:R-:W2:Y:S01]  /*a400*/  LDC.64 R2, c[0x4][R3] ;  /* 0x0100000003027b82 */ /* 0x000ea20000000a00 */
[----:B------:R-:W3:Y:S01]  /*a410*/  LDCU.64 UR4, c[0x4][0x10] ;  /* 0x01000200ff0477ac */ /* 0x000ee20008000a00 */
[----:B-----5:R-:W-:Y:S01]  /*a420*/  MOV R5, UR9 ;  /* 0x0000000900057c02 */ /* 0x020fe20008000f00 */
[----:B------:R-:W-:Y:S01]  /*a430*/  IMAD.U32 R4, RZ, RZ, UR8 ;  /* 0x00000008ff047e24 */ /* 0x000fe2000f8e00ff */
[----:B-1----:R-:W-:Y:S01]  /*a440*/  MOV R7, UR7 ;  /* 0x0000000700077c02 */ /* 0x002fe20008000f00 */
[----:B------:R-:W-:Y:S01]  /*a450*/  IMAD.U32 R6, RZ, RZ, UR6 ;  /* 0x00000006ff067e24 */ /* 0x000fe2000f8e00ff */
[----:B---3--:R-:W-:Y:S01]  /*a460*/  MOV R11, UR5 ;  /* 0x00000005000b7c02 */ /* 0x008fe20008000f00 */
[----:B------:R-:W-:Y:S02]  /*a470*/  IMAD.U32 R10, RZ, RZ, UR4 ;  /* 0x00000004ff0a7e24 */ /* 0x000fe4000f8e00ff */
[----:B------:R-:W-:Y:S07]  /*a480*/  LEPC R20, `(.L_x_164) ;  /* 0x000000001014794e */ /* 0x000fee0000000000 */
[----:B--2-4-:R-:W-:Y:S05]  /*a490*/  CALL.ABS.NOINC R2 ;  /* 0x0000000002007343 */ /* 0x014fea0003c00000 */
.L_x_164:
[----:B------:R-:W-:Y:S01]  /*a4a0*/  ISETP.NE.AND P6, PT, R73, RZ, PT ;  /* 0x000000ff4900720c */ /* 0x000fe20003fc5270 */
[----:B------:R-:W-:Y:S05]  /*a4b0*/  WARPSYNC.ALL ;  /* 0x0000000000007948 */ /* 0x000fea0003800000 */
[----:B------:R-:W-:Y:S01]  /*a4c0*/  R2UR UR4, R25 ;  /* 0x00000000190472ca */ /* 0x000fe200000e0000 */
[----:B------:R-:W-:Y:S01]  /*a4d0*/  IMAD.U32 R0, RZ, RZ, UR46 ;  /* 0x0000002eff007e24 */ /* 0x000fe2000f8e00ff */
[----:B---3--:R-:W-:Y:S01]  /*a4e0*/  LOP3.LUT R20, R44, 0xffffe000, RZ, 0xc0, !PT ;  /* 0xffffe0002c147812 */ /* 0x008fe200078ec0ff */
[----:B------:R-:W-:Y:S01]  /*a4f0*/  IMAD.U32 R21, RZ, RZ, UR52 ;  /* 0x00000034ff157e24 */ /* 0x000fe2000f8e00ff */
[----:B------:R-:W-:Y:S01]  /*a500*/  ISETP.NE.AND P0, PT, R70, RZ, PT ;  /* 0x000000ff4600720c */ /* 0x000fe20003f05270 */
[----:B------:R-:W-:Y:S02]  /*a510*/  BSSY.RECONVERGENT B0, `(.L_x_165) ;  /* 0x000005b000007945 */ /* 0x000fe40003800200 */
[----:B------:R-:W-:Y:S05]  /*a520*/  @P6 LEA R0, R0, UR43, 0x3 ;  /* 0x0000002b00006c11 */ /* 0x000fea000f8e18ff */
[----:B------:R-:W-:Y:S01]  /*a530*/  @P6 VIADD R0, R0, 0x60 ;  /* 0x0000006000006836 */ /* 0x000fe20000000000 */
[----:B-12---:R-:W1:Y:S04]  /*a540*/  LDTM.x16 R4, tmem[UR4+0x50] ;  /* 0x00005004000479ee */ /* 0x006e680008240000 */
        /* <DEDUP_REMOVED lines=18> */
[----:B----4-:R-:W-:Y:S01]  /*a670*/  LOP3.LUT R18, R40, 0xffffe000, RZ, 0xc0, !PT ;  /* 0xffffe00028127812 */ /* 0x010fe200078ec0ff */
        /* <DEDUP_REMOVED lines=67> */
[----:B--2---:R-:W-:Y:S04]  /*aab0*/  DEPBAR.LE SB0, 0x1 ;  /* 0x000080400000791a */ /* 0x004fe80000000000 */
.L_x_166:
[----:B------:R-:W-:Y:S05]  /*aac0*/  BSYNC.RECONVERGENT B0 ;  /* 0x0000000000007941 */ /* 0x000fea0003800200 */
.L_x_165:
        /* <DEDUP_REMOVED lines=21> */
.L_x_170:
[----:B------:R-:W-:Y:S05]  /*ac20*/  BSYNC B0 ;  /* 0x0000000000007941 */ /* 0x000fea0003800000 */
.L_x_169:
        /* <DEDUP_REMOVED lines=11> */
.L_x_168:
[----:B------:R-:W-:Y:S05]  /*ace0*/  BSYNC B1 ;  /* 0x0000000000017941 */ /* 0x000fea0003800000 */
.L_x_167:
        /* <DEDUP_REMOVED lines=21> */
.L_x_172:
        /* <DEDUP_REMOVED lines=98> */
.L_x_174:
[----:B------:R-:W-:Y:S05]  /*b460*/  BSYNC.RECONVERGENT B0 ;  /* 0x0000000000007941 */ /* 0x000fea0003800200 */
.L_x_173:
        /* <DEDUP_REMOVED lines=21> */
.L_x_178:
[----:B------:R-:W-:Y:S05]  /*b5c0*/  BSYNC B0 ;  /* 0x0000000000007941 */ /* 0x000fea0003800000 */
.L_x_177:
[----:B------:R-:W-:Y:S11]  /*b5d0*/  ISETP.NE.AND P0, PT, R76, RZ, PT ;  /* 0x000000ff4c00720c */ /* 0x000ff60003f05270 */
[----:B------:R-:W-:Y:S02]  /*b5e0*/  @!UPT UIADD3 URZ, UPT, UPT, URZ, URZ, URZ ;  /* 0x000000fffffff290 */ /* 0x000fe4000fffe0ff */
[----:B------:R2:W3:Y:S04]  /*b5f0*/  @P0 LDS.128 R44, [R4] ;  /* 0x00000000042c0984 */ /* 0x0004e80000000c00 */
[----:B------:R2:W4:Y:S04]  /*b600*/  @P0 LDS.128 R40, [R3+0x10] ;  /* 0x0000100003280984 */ /* 0x0005280000000c00 */
[----:B------:R2:W1:Y:S04]  /*b610*/  @P0 LDS.128 R32, [R2+0x20] ;  /* 0x0000200002200984 */ /* 0x0004680000000c00 */
[----:B------:R2:W1:Y:S02]  /*b620*/  @P0 LDS.128 R36, [R26+0x30] ;  /* 0x000030001a240984 */ /* 0x0004640000000c00 */
.L_x_176:
[----:B------:R-:W-:Y:S05]  /*b630*/  BSYNC B1 ;  /* 0x0000000000017941 */ /* 0x000fea0003800000 */
.L_x_175:
[----:B-1----:R-:W-:Y:S05]  /*b640*/  VIADD R0, R25, 0x70 ;  /* 0x0000007019007836 */ /* 0x002fea0000000000 */
[----:B------:R-:W-:Y:S04]  /*b650*/  SHF.R.U32.HI R0, RZ, 0x15, R0 ;  /* 0x00000015ff007819 */ /* 0x000fe80000011600 */
[----:B------:R-:W-:Y:S11]  /*b660*/  LOP3.LUT P0, RZ, R0, 0x3, R57, 0x48, !PT ;  /* 0x0000000300ff7812 */ /* 0x000ff60007804839 */
[----:B------:R-:W-:Y:S02]  /*b670*/  @!UPT UIADD3 URZ, UPT, UPT, URZ, URZ, URZ ;  /* 0x000000fffffff290 */ /* 0x000fe4000fffe0ff */
[----:B------:R-:W-:Y:S05]  /*b680*/  @!P0 BRA `(.L_x_180) ;  /* 0x0000000000408947 */ /* 0x000fea0003800000 */
[----:B------:R-:W1:Y:S01]  /*b690*/  LDCU.64 UR8, c[0x4][0x70] ;  /* 0x01000e00ff0877ac */ /* 0x000e620008000a00 */
[----:B--2---:R-:W-:Y:S01]  /*b6a0*/  MOV R3, 0x0 ;  /* 0x0000000000037802 */ /* 0x004fe20000000f00 */
[----:B------:R-:W-:Y:S02]  /*b6b0*/  HFMA2 R12, -RZ, RZ, 0, 5.9604644775390625e-08 ;  /* 0x00000001ff0c7431 */ /* 0x000fe400000001ff */
[----:B------:R-:W-:Y:S02]  /*b6c0*/  IMAD.MOV.U32 R8, RZ, RZ, 0x192 ;  /* 0x00000192ff087424 */ /* 0x000fe400078e00ff */
[----:B------:R-:W-:Y:S01]  /*b6d0*/  IMAD.MOV.U32 R13, RZ, RZ, RZ ;  /* 0x000000ffff0d7224 */ /* 0x000fe200078e00ff */
[----:B------:R-:W2:Y:S01]  /*b6e0*/  LDCU.64 UR6, c[0x4][0x78] ;  /* 0x01000f00ff0677ac */ /* 0x000ea20008000a00 */
[----:B------:R-:W3:Y:S01]  /*b6f0*/  LDC.64 R2, c[0x4][R3] ;  /* 0x0100000003027b82 */ /* 0x000ee20000000a00 */
[----:B------:R-:W5:Y:S01]  /*b700*/  LDCU.64 UR4, c[0x4][0x10] ;  /* 0x01000200ff0477ac */ /* 0x000f620008000a00 */
[----:B-1----:R-:W-:Y:S01]  /*b710*/  MOV R5, UR9 ;  /* 0x0000000900057c02 */ /* 0x002fe20008000f00 */
[----:B------:R-:W-:Y:S01]  /*b720*/  IMAD.U32 R4, RZ, RZ, UR8 ;  /* 0x00000008ff047e24 */ /* 0x000fe2000f8e00ff */
[----:B--2---:R-:W-:Y:S01]  /*b730*/  MOV R7, UR7 ;  /* 0x0000000700077c02 */ /* 0x004fe20008000f00 */
[----:B------:R-:W-:Y:S01]  /*b740*/  IMAD.U32 R6, RZ, RZ, UR6 ;  /* 0x00000006ff067e24 */ /* 0x000fe2000f8e00ff */
[----:B-----5:R-:W-:Y:S01]  /*b750*/  MOV R11, UR5 ;  /* 0x00000005000b7c02 */ /* 0x020fe20008000f00 */
[----:B------:R-:W-:Y:S02]  /*b760*/  IMAD.U32 R10, RZ, RZ, UR4 ;  /* 0x00000004ff0a7e24 */ /* 0x000fe4000f8e00ff */
[----:B------:R-:W-:Y:S07]  /*b770*/  LEPC R20, `(.L_x_180) ;  /* 0x000000001014794e */ /* 0x000fee0000000000 */
[----:B---34-:R-:W-:Y:S05]  /*b780*/  CALL.ABS.NOINC R2 ;  /* 0x0000000002007343 */ /* 0x018fea0003c00000 */
.L_x_180:
[----:B------:R-:W-:Y:S01]  /*b790*/  ISETP.NE.AND P0, PT, R70, RZ, PT ;  /* 0x000000ff4600720c */ /* 0x000fe20003f05270 */
[----:B------:R-:W-:Y:S05]  /*b7a0*/  WARPSYNC.ALL ;  /* 0x0000000000007948 */ /* 0x000fea0003800000 */
[----:B------:R-:W-:Y:S01]  /*b7b0*/  R2UR UR4, R25 ;  /* 0x00000000190472ca */ /* 0x000fe200000e0000 */
[----:B------:R-:W-:Y:S01]  /*b7c0*/  VIADD R74, R74, 0xd0 ;  /* 0x000000d04a4a7836 */ /* 0x000fe20000000000 */
[----:B---3--:R-:W-:Y:S01]  /*b7d0*/  LOP3.LUT R0, R44, 0xffffe000, RZ, 0xc0, !PT ;  /* 0xffffe0002c007812 */ /* 0x008fe200078ec0ff */
[----:B------:R-:W-:Y:S01]  /*b7e0*/  BSSY.RECONVERGENT B0, `(.L_x_181) ;  /* 0x0000059000007945 */ /* 0x000fe20003800200 */
[----:B--2---:R-:W-:Y:S02]  /*b7f0*/  LOP3.LUT R2, R45, 0xffffe000, RZ, 0xc0, !PT ;  /* 0xffffe0002d027812 */ /* 0x004fe400078ec0ff */
[----:B------:R-:W-:Y:S02]  /*b800*/  LOP3.LUT R3, R46, 0xffffe000, RZ, 0xc0, !PT ;  /* 0xffffe0002e037812 */ /* 0x000fe400078ec0ff */
[----:B------:R-:W-:Y:S02]  /*b810*/  LOP3.LUT R20, R47, 0xffffe000, RZ, 0xc0, !PT ;  /* 0xffffe0002f147812 */ /* 0x000fe400078ec0ff */
[----:B----4-:R-:W-:Y:S02]  /*b820*/  LOP3.LUT R21, R40, 0xffffe000, RZ, 0xc0, !PT ;  /* 0xffffe00028157812 */ /* 0x010fe400078ec0ff */
[----:B------:R-:W-:Y:S01]  /*b830*/  LOP3.LUT R25, R41, 0xffffe000, RZ, 0xc0, !PT ;  /* 0xffffe00029197812 */ /* 0x000fe200078ec0ff */
[----:B------:R-:W1:Y:S01]  /*b840*/  LDTM.x16 R4, tmem[UR4+0x70] ;  /* 0x00007004000479ee */ /* 0x000e620008240000 */
[----:B------:R-:W-:Y:S01]  /*b850*/  LOP3.LUT R26, R42, 0xffffe000, RZ, 0xc0, !PT ;  /* 0xffffe0002a1a7812 */ /* 0x000fe200078ec0ff */
[----:B------:R-:W-:Y:S01]  /*b860*/  NOP ;  /* 0x0000000000007918 */ /* 0x000fe20000000000 */
[----:B------:R-:W-:Y:S02]  /*b870*/  LOP3.LUT R28, R43, 0xffffe000, RZ, 0xc0, !PT ;  /* 0xffffe0002b1c7812 */ /* 0x000fe400078ec0ff */
[----:B------:R-:W-:Y:S02]  /*b880*/  LOP3.LUT R74, R74, 0xfefffff8, RZ, 0xc0, !PT ;  /* 0xfefffff84a4a7812 */ /* 0x000fe400078ec0ff */
[----:B------:R-:W-:Y:S02]  /*b890*/  LOP3.LUT R29, R32, 0xffffe000, RZ, 0xc0, !PT ;  /* 0xffffe000201d7812 */ /* 0x000fe400078ec0ff */
[----:B------:R-:W-:Y:S01]  /*b8a0*/  LOP3.LUT R30, R33, 0xffffe000, RZ, 0xc0, !PT ;  /* 0xffffe000211e7812 */ /* 0x000fe200078ec0ff */
[----:B-1----:R1:W-:Y:S01]  /*b8b0*/  SYNCS.ARRIVE.TRANS64.RED.A1T0 RZ, [R74+URZ], RZ ;  /* 0x000000ff4aff79a7 */ /* 0x0023e200081004ff */
[----:B------:R-:W-:Y:S02]  /*b8c0*/  LOP3.LUT R31, R34, 0xffffe000, RZ, 0xc0, !PT ;  /* 0xffffe000221f7812 */ /* 0x000fe400078ec0ff */
[----:B------:R-:W-:Y:S02]  /*b8d0*/  LOP3.LUT R32, R35, 0xffffe000, RZ, 0xc0, !PT ;  /* 0xffffe00023207812 */ /* 0x000fe400078ec0ff */
[----:B------:R-:W-:Y:S02]  /*b8e0*/  LOP3.LUT R33, R36, 0xffffe000, RZ, 0xc0, !PT ;  /* 0xffffe00024217812 */ /* 0x000fe400078ec0ff */
[----:B------:R-:W-:Y:S02]  /*b8f0*/  LOP3.LUT R34, R37, 0xffffe000, RZ, 0xc0, !PT ;  /* 0xffffe00025227812 */ /* 0x000fe400078ec0ff */
[----:B------:R-:W-:Y:S02]  /*b900*/  LOP3.LUT R35, R38, 0xffffe000, RZ, 0xc0, !PT ;  /* 0xffffe00026237812 */ /* 0x000fe400078ec0ff */
[----:B------:R-:W-:Y:S01]  /*b910*/  LOP3.LUT R36, R39, 0xffffe000, RZ, 0xc0, !PT ;  /* 0xffffe00027247812 */ /* 0x000fe200078ec0ff */
[C---:B------:R-:W-:Y:S01]  /*b920*/  FMUL R4, R24.reuse, R4 ;  /* 0x0000000418047220 */ /* 0x040fe20000400000 */
[C---:B------:R-:W-:Y:S01]  /*b930*/  FMUL R5, R24.reuse, R5 ;  /* 0x0000000518057220 */ /* 0x040fe20000400000 */
[C---:B------:R-:W-:Y:S01]  /*b940*/  FMUL R6, R24.reuse, R6 ;  /* 0x0000000618067220 */ /* 0x040fe20000400000 */
[C---:B------:R-:W-:Y:S01]  /*b950*/  FMUL R7, R24.reuse, R7 ;  /* 0x0000000718077220 */ /* 0x040fe20000400000 */
[C---:B------:R-:W-:Y:S01]  /*b960*/  FFMA R4, R27.reuse, R0, R4 ;  /* 0x000000001b047223 */ /* 0x040fe20000000004 */
[C---:B------:R-:W-:Y:S01]  /*b970*/  FFMA R5, R27.reuse, R2, R5 ;  /* 0x000000021b057223 */ /* 0x040fe20000000005 */
[C---:B------:R-:W-:Y:S01]  /*b980*/  FFMA R6, R27.reuse, R3, R6 ;  /* 0x000000031b067223 */ /* 0x040fe20000000006 */
[C---:B------:R-:W-:Y:S01]  /*b990*/  FFMA R7, R27.reuse, R20, R7 ;  /* 0x000000141b077223 */ /* 0x040fe20000000007 */
[C---:B------:R-:W-:Y:S01]  /*b9a0*/  FMUL R8, R24.reuse, R8 ;  /* 0x0000000818087220 */ /* 0x040fe20000400000 */
[C---:B------:R-:W-:Y:S01]  /*b9b0*/  FMUL R9, R24.reuse, R9 ;  /* 0x0000000918097220 */ /* 0x040fe20000400000 */
[C---:B------:R-:W-:Y:S01]  /*b9c0*/  FMUL R10, R24.reuse, R10 ;  /* 0x0000000a180a7220 */ /* 0x040fe20000400000 */
[C---:B------:R-:W-:Y:S01]  /*b9d0*/  FMUL R11, R24.reuse, R11 ;  /* 0x0000000b180b7220 */ /* 0x040fe20000400000 */
[----:B------:R-:W-:Y:S01]  /*b9e0*/  F2FP.TF32.F32.PACK_B R4, R4 ;  /* 0x00000004ff04723e */ /* 0x000fe200024050ff */
[C---:B------:R-:W-:Y:S01]  /*b9f0*/  FFMA R8, R27.reuse, R21, R8 ;  /* 0x000000151b087223 */ /* 0x040fe20000000008 */
[----:B------:R-:W-:Y:S01]  /*ba00*/  F2FP.TF32.F32.PACK_B R5, R5 ;  /* 0x00000005ff05723e */ /* 0x000fe200024050ff */
[C---:B------:R-:W-:Y:S01]  /*ba10*/  FFMA R9, R27.reuse, R25, R9 ;  /* 0x000000191b097223 */ /* 0x040fe20000000009 */
[----:B------:R-:W-:Y:S01]  /*ba20*/  F2FP.TF32.F32.PACK_B R6, R6 ;  /* 0x00000006ff06723e */ /* 0x000fe200024050ff */
[C---:B------:R-:W-:Y:S01]  /*ba30*/  FFMA R10, R27.reuse, R26, R10 ;  /* 0x0000001a1b0a7223 */ /* 0x040fe2000000000a */
[----:B------:R-:W-:Y:S01]  /*ba40*/  F2FP.TF32.F32.PACK_B R7, R7 ;  /* 0x00000007ff07723e */ /* 0x000fe200024050ff */
[C---:B------:R-:W-:Y:S01]  /*ba50*/  FFMA R11, R27.reuse, R28, R11 ;  /* 0x0000001c1b0b7223 */ /* 0x040fe2000000000b */
[C---:B------:R-:W-:Y:S01]  /*ba60*/  FMUL R12, R24.reuse, R12 ;  /* 0x0000000c180c7220 */ /* 0x040fe20000400000 */
[----:B------:R-:W-:Y:S01]  /*ba70*/  F2FP.TF32.F32.PACK_B R8, R8 ;  /* 0x00000008ff08723e */ /* 0x000fe200024050ff */
[C---:B------:R-:W-:Y:S01]  /*ba80*/  FMUL R13, R24.reuse, R13 ;  /* 0x0000000d180d7220 */ /* 0x040fe20000400000 */
[----:B------:R1:W-:Y:S01]  /*ba90*/  STS.128 [R68+0x6000], R4 ;  /* 0x0060000444007388 */ /* 0x0003e20000000c00 */
        /* <DEDUP_REMOVED lines=8> */
[C---:B------:R-:W-:Y:S01]  /*bb20*/  FFMA R15, R27.reuse, R32, R15 ;  /* 0x000000201b0f7223 */ /* 0x040fe2000000000f */
[C---:B------:R-:W-:Y:S01]  /*bb30*/  FMUL R16, R24.reuse, R16 ;  /* 0x0000001018107220 */ /* 0x040fe20000400000 */
[----:B------:R-:W-:Y:S01]  /*bb40*/  F2FP.TF32.F32.PACK_B R12, R12 ;  /* 0x0000000cff0c723e */ /* 0x000fe200024050ff */
[----:B------:R1:W-:Y:S01]  /*bb50*/  STS.128 [R67+0x6010], R8 ;  /* 0x0060100843007388 */ /* 0x0003e20000000c00 */
[C---:B------:R-:W-:Y:S01]  /*bb60*/  FMUL R17, R24.reuse, R17 ;  /* 0x0000001118117220 */ /* 0x040fe20000400000 */
[C---:B------:R-:W-:Y:S01]  /*bb70*/  FMUL R18, R24.reuse, R18 ;  /* 0x0000001218127220 */ /* 0x040fe20000400000 */
[----:B------:R-:W-:Y:S01]  /*bb80*/  FMUL R19, R24, R19 ;  /* 0x0000001318137220 */ /* 0x000fe20000400000 */
[----:B------:R-:W-:Y:S01]  /*bb90*/  F2FP.TF32.F32.PACK_B R13, R13 ;  /* 0x0000000dff0d723e */ /* 0x000fe200024050ff */
[C---:B------:R-:W-:Y:S01]  /*bba0*/  FFMA R16, R27.reuse, R33, R16 ;  /* 0x000000211b107223 */ /* 0x040fe20000000010 */
[----:B------:R-:W-:Y:S01]  /*bbb0*/  F2FP.TF32.F32.PACK_B R14, R14 ;  /* 0x0000000eff0e723e */ /* 0x000fe200024050ff */
[C---:B------:R-:W-:Y:S01]  /*bbc0*/  FFMA R17, R27.reuse, R34, R17 ;  /* 0x000000221b117223 */ /* 0x040fe20000000011 */
[----:B------:R-:W-:Y:S01]  /*bbd0*/  F2FP.TF32.F32.PACK_B R15, R15 ;  /* 0x0000000fff0f723e */ /* 0x000fe200024050ff */
[C---:B------:R-:W-:Y:S01]  /*bbe0*/  FFMA R18, R27.reuse, R35, R18 ;  /* 0x000000231b127223 */ /* 0x040fe20000000012 */
[----:B------:R-:W-:Y:S01]  /*bbf0*/  FFMA R19, R27, R36, R19 ;  /* 0x000000241b137223 */ /* 0x000fe20000000013 */
[----:B------:R-:W-:Y:S02]  /*bc00*/  F2FP.TF32.F32.PACK_B R16, R16 ;  /* 0x00000010ff10723e */ /* 0x000fe400024050ff */
[----:B------:R1:W-:Y:S01]  /*bc10*/  STS.128 [R66+0x6020], R12 ;  /* 0x0060200c42007388 */ /* 0x0003e20000000c00 */
[----:B------:R-:W-:Y:S02]  /*bc20*/  F2FP.TF32.F32.PACK_B R17, R17 ;  /* 0x00000011ff11723e */ /* 0x000fe400024050ff */
        /* <DEDUP_REMOVED lines=20> */
.L_x_182:
[----:B------:R-:W-:Y:S05]  /*bd70*/  BSYNC.RECONVERGENT B0 ;  /* 0x0000000000007941 */ /* 0x000fea0003800200 */
.L_x_181:
[----:B------:R-:W-:Y:S01]  /*bd80*/  BAR.SYNC.DEFER_BLOCKING 0x1, 0x80 ;  /* 0x0042000000007b1d */ /* 0x000fe20000010000 */
[----:B------:R-:W-:Y:S01]  /*bd90*/  UISETP.NE.AND UP0, UPT, UR53, -0x8, UPT ;  /* 0xfffffff83500788c */ /* 0x000fe2000bf05270 */
[----:B------:R-:W-:Y:S08]  /*bda0*/  IADD3 R22, PT, PT, R22, 0x1, RZ ;  /* 0x0000000116167810 */ /* 0x000ff00007ffe0ff */
[----:B------:R-:W-:Y:S05]  /*bdb0*/  BRA.U !UP0, `(.L_x_183) ;  /* 0x0000000108287547 */ /* 0x000fea000b800000 */
[----:B------:R-:W-:Y:S01]  /*bdc0*/  ISETP.NE.AND P0, PT, R73, RZ, PT ;  /* 0x000000ff4900720c */ /* 0x000fe20003f05270 */
[----:B------:R-:W-:Y:S01]  /*bdd0*/  IMAD.U32 R2, RZ, RZ, UR47 ;  /* 0x0000002fff027e24 */ /* 0x000fe2000f8e00ff */
[----:B------:R-:W-:Y:S01]  /*bde0*/  UIADD3 UR4, UPT, UPT, UR47, 0x1, URZ ;  /* 0x000000012f047890 */ /* 0x000fe2000fffe0ff */
[----:B------:R-:W-:Y:S03]  /*bdf0*/  IMAD.U32 R0, RZ, RZ, UR52 ;  /* 0x00000034ff007e24 */ /* 0x000fe6000f8e00ff */
[----:B------:R-:W-:Y:S04]  /*be00*/  UISETP.NE.AND UP0, UPT, UR4, 0x4, UPT ;  /* 0x000000040400788c */ /* 0x000fe8000bf05270 */
[----:B------:R-:W-:Y:S03]  /*be10*/  USEL UR47, UR4, URZ, UP0 ;  /* 0x000000ff042f7287 */ /* 0x000fe60008000000 */
[----:B------:R-:W-:Y:S05]  /*be20*/  @P0 LEA R2, R2, UR43, 0x3 ;  /* 0x0000002b02020c11 */ /* 0x000fea000f8e18ff */
[----:B------:R-:W-:Y:S05]  /*be30*/  @P0 VIADD R2, R2, 0x60 ;  /* 0x0000006002020836 */ /* 0x000fea0000000000 */
[----:B------:R-:W-:Y:S04]  /*be40*/  @P0 PRMT R0, R0, 0x654, R2 ;  /* 0x0000065400000816 */ /* 0x000fe80000000002 */
[----:B------:R2:W-:Y:S03]  /*be50*/  @P0 SYNCS.ARRIVE.TRANS64.RED.A1T0 RZ, [R0+URZ], RZ ;  /* 0x000000ff00ff09a7 */ /* 0x0005e600081004ff */
.L_x_183:
[----:B------:R-:W-:Y:S01]  /*be60*/  R2UR UR6, R72 ;  /* 0x00000000480672ca */ /* 0x000fe200000e0000 */
[----:B------:R-:W-:Y:S01]  /*be70*/  UIADD3 UR53, UPT, UPT, UR53, 0x8, URZ ;  /* 0x0000000835357890 */ /* 0x000fe2000fffe0ff */
[----:B------:R-:W-:Y:S02]  /*be80*/  R2UR UR5, R58 ;  /* 0x000000003a0572ca */ /* 0x000fe400000e0000 */
[----:B------:R-:W-:Y:S02]  /*be90*/  R2UR UR4, R59 ;  /* 0x000000003b0472ca */ /* 0x000fe400000e0000 */
[----:B------:R-:W-:Y:S02]  /*bea0*/  R2UR UR36, R71 ;  /* 0x00000000472472ca */ /* 0x000fe400000e0000 */
[----:B------:R-:W-:Y:S02]  /*beb0*/  ISETP.NE.AND P0, PT, R62, 0x2, PT ;  /* 0x000000023e00780c */ /* 0x000fe40003f05270 */
[----:B------:R-:W-:Y:S02]  /*bec0*/  ISETP.NE.AND P1, PT, R22, 0x4, PT ;  /* 0x000000041600780c */ /* 0x000fe40003f25270 */
[----:B------:R-:W-:Y:S01]  /*bed0*/  SEL R2, RZ, 0x1, P0 ;  /* 0x00000001ff027807 */ /* 0x000fe20000000000 */
[----:B------:R-:W-:Y:S01]  /*bee0*/  UISETP.NE.AND UP0, UPT, UR6, URZ, UPT ;  /* 0x000000ff0600728c */ /* 0x000fe2000bf05270 */
[----:B--2---:R-:W-:Y:S01]  /*bef0*/  SEL R0, RZ, 0x1, P1 ;  /* 0x00000001ff007807 */ /* 0x004fe20000800000 */
[----:B------:R-:W-:Y:S01]  /*bf00*/  UIADD3 UR20, UPT, UPT, UR37, UR5, URZ ;  /* 0x0000000525147290 */ /* 0x000fe2000fffe0ff */
[----:B------:R-:W-:Y:S01]  /*bf10*/  LOP3.LUT R64, R64, R2, RZ, 0x3c, !PT ;  /* 0x0000000240407212 */ /* 0x000fe200078e3cff */
[----:B------:R-:W-:Y:S01]  /*bf20*/  UIADD3 UR16, UPT, UPT, UR38, UR4, URZ ;  /* 0x0000000426107290 */ /* 0x000fe2000fffe0ff */
[----:B------:R-:W-:Y:S02]  /*bf30*/  LOP3.LUT R65, R65, R0, RZ, 0x3c, !PT ;  /* 0x0000000041417212 */ /* 0x000fe400078e3cff */
[----:B------:R-:W-:Y:S02]  /*bf40*/  SEL R62, R62, RZ, P0 ;  /* 0x000000ff3e3e7207 */ /* 0x000fe40000000000 */
[----:B------:R-:W-:Y:S01]  /*bf50*/  SEL R22, R22, RZ, P1 ;  /* 0x000000ff16167207 */ /* 0x000fe20000800000 */
[----:B------:R-:W-:Y:S06]  /*bf60*/  BRA.U UP0, `(.L_x_184) ;  /* 0xffffffa500507547 */ /* 0x000fec000b83ffff */
[----:B------:R-:W2:Y:S01]  /*bf70*/  LDCU.64 UR4, c[0x0][0x888] ;  /* 0x00011100ff0477ac */ /* 0x000ea20008000a00 */
[----:B------:R-:W3:Y:S01]  /*bf80*/  LDCU.64 UR6, c[0x0][0x890] ;  /* 0x00011200ff0677ac */ /* 0x000ee20008000a00 */
[----:B--2---:R-:W-:Y:S02]  /*bf90*/  ISETP.NE.U32.AND P2, PT, RZ, UR4, PT ;  /* 0x00000004ff007c0c */ /* 0x004fe4000bf45070 */
[----:B---3--:R-:W-:Y:S02]  /*bfa0*/  ISETP.NE.U32.AND P1, PT, RZ, UR6, PT ;  /* 0x00000006ff007c0c */ /* 0x008fe4000bf25070 */
[----:B------:R-:W-:Y:S02]  /*bfb0*/  ISETP.NE.AND.EX P2, PT, RZ, UR5, PT, P2 ;  /* 0x00000005ff007c0c */ /* 0x000fe4000bf45320 */
[----:B------:R-:W-:-:S13]  /*bfc0*/  ISETP.NE.AND.EX P0, PT, RZ, UR7, PT, P1 ;  /* 0x00000007ff007c0c */ /* 0x000fda000bf05310 */
[----:B------:R-:W-:Y:S05]  /*bfd0*/  @P2 BRA P0, `(.L_x_185) ;  /* 0x00000000003c2947 */ /* 0x000fea0000000000 */
[----:B------:R-:W-:-:S13]  /*bfe0*/  ISETP.NE.AND.EX P1, PT, RZ, UR7, PT, P1 ;  /* 0x00000007ff007c0c */ /* 0x000fda000bf25310 */
[----:B------:R-:W-:Y:S05]  /*bff0*/  @P1 BRA `(.L_x_186) ;  /* 0x00000000000c1947 */ /* 0x000fea0003800000 */
[----:B------:R-:W-:-:S13]  /*c000*/  FSETP.NEU.AND P0, PT, R27, RZ, PT ;  /* 0x000000ff1b00720b */ /* 0x000fda0003f0d000 */
[----:B------:R-:W-:Y:S05]  /*c010*/  @!P0 EXIT ;  /* 0x000000000000894d */ /* 0x000fea0003800000 */
[----:B------:R-:W-:Y:S05]  /*c020*/  BRA `(.L_x_185) ;  /* 0x0000000000287947 */ /* 0x000fea0003800000 */
.L_x_186:
[----:B------:R-:W-:Y:S01]  /*c030*/  ISETP.NE.AND P0, PT, R61, RZ, PT ;  /* 0x000000ff3d00720c */ /* 0x000fe20003f05270 */
[----:B------:R-:W-:-:S12]  /*c040*/  BSSY.RECONVERGENT B0, `(.L_x_185) ;  /* 0x0000008000007945 */ /* 0x000fd80003800200 */
[----:B------:R-:W-:Y:S05]  /*c050*/  @P0 BRA `(.L_x_187) ;  /* 0x0000000000100947 */ /* 0x000fea0003800000 */
[----:B------:R-:W-:-:S04]  /*c060*/  ISETP.NE.U32.AND P0, PT, RZ, UR4, PT ;  /* 0x00000004ff007c0c */ /* 0x000fc8000bf05070 */
[----:B------:R-:W-:-:S13]  /*c070*/  ISETP.NE.AND.EX P0, PT, RZ, UR5, PT, P0 ;  /* 0x00000005ff007c0c */ /* 0x000fda000bf05300 */
[----:B------:R-:W-:Y:S05]  /*c080*/  @!P0 EXIT ;  /* 0x000000000000894d */ /* 0x000fea0003800000 */
[----:B------:R-:W-:Y:S05]  /*c090*/  BRA `(.L_x_188) ;  /* 0x0000000000087947 */ /* 0x000fea0003800000 */
.L_x_187:
[----:B------:R-:W-:-:S13]  /*c0a0*/  FSETP.NEU.AND P0, PT, R27, RZ, PT ;  /* 0x000000ff1b00720b */ /* 0x000fda0003f0d000 */
[----:B------:R-:W-:Y:S05]  /*c0b0*/  @!P0 EXIT ;  /* 0x000000000000894d */ /* 0x000fea0003800000 */
.L_x_188:
[----:B------:R-:W-:Y:S05]  /*c0c0*/  BSYNC.RECONVERGENT B0 ;  /* 0x0000000000007941 */ /* 0x000fea0003800200 */
.L_x_185:
[----:B------:R-:W-:Y:S01]  /*c0d0*/  ULEA UR6, UR47, UR43, 0x3 ;  /* 0x0000002b2f067291 */ /* 0x000fe2000f8e18ff */
[----:B------:R-:W-:-:S04]  /*c0e0*/  DEPBAR.LE SB0, 0x0 ;  /* 0x000080000000791a */ /* 0x000fc80000000000 */
[----:B------:R-:W-:-:S04]  /*c0f0*/  UIADD3 UR6, UPT, UPT, UR6, 0x60, URZ ;  /* 0x0000006006067890 */ /* 0x000fc8000fffe0ff */
[----:B------:R-:W-:-:S09]  /*c100*/  UPRMT UR6, UR52, 0x654, UR6 ;  /* 0x0000065434067896 */ /* 0x000fd20008000006 */
[----:B------:R-:W-:Y:S01]  /*c110*/  SYNCS.ARRIVE.TRANS64.RED.A1T0 RZ, [UR6], RZ ;  /* 0x000000ffffff79a7 */ /* 0x000fe20008100406 */
[----:B------:R-:W-:Y:S05]  /*c120*/  EXIT ;  /* 0x000000000000794d */ /* 0x000fea0003800000 */
.L_x_24:
[----:B--2---:R2:W3:Y:S02]  /*c130*/  SYNCS.PHASECHK.TRANS64.TRYWAIT P0, [R0+URZ+0x100], R2 ;  /* 0x00010002000075a7 */ /* 0x0044e400080011ff */
[----:B---3--:R-:W-:Y:S05]  /*c140*/  @!P0 NANOSLEEP.SYNCS 0x989680 ;  /* 0x009896800000895d */ /* 0x008fea0003900000 */
[----:B------:R-:W3:Y:S02]  /*c150*/  @!P0 SYNCS.PHASECHK.TRANS64 P0, [R0+URZ+0x100], R2 ;  /* 0x00010002000085a7 */ /* 0x000ee400080010ff */
[----:B---3--:R-:W-:Y:S05]  /*c160*/  @!P0 BRA `(.L_x_24) ;  /* 0xfffffffc00f08947 */ /* 0x008fea000383ffff */
[----:B------:R-:W-:Y:S05]  /*c170*/  BRA `(.L_x_189) ;  /* 0xffffff5800e47947 */ /* 0x000fea000383ffff */
.L_x_27:
[----:B-1----:R-:W-:-:S07]  /*c180*/  MOV R0, UR6 ;  /* 0x0000000600007c02 */ /* 0x002fce0008000f00 */
.L_x_190:
[----:B-1----:R1:W2:Y:S02]  /*c190*/  SYNCS.PHASECHK.TRANS64.TRYWAIT P0, [R0+URZ+0x20], R3 ;  /* 0x00002003000075a7 */ /* 0x0022a400080011ff */
[----:B--2---:R-:W-:Y:S05]  /*c1a0*/  @!P0 NANOSLEEP.SYNCS 0x989680 ;  /* 0x009896800000895d */ /* 0x004fea0003900000 */
[----:B------:R-:W2:Y:S02]  /*c1b0*/  @!P0 SYNCS.PHASECHK.TRANS64 P0, [R0+URZ+0x20], R3 ;  /* 0x00002003000085a7 */ /* 0x000ea400080010ff */
[----:B--2---:R-:W-:Y:S05]  /*c1c0*/  @!P0 BRA `(.L_x_190) ;  /* 0xfffffffc00f08947 */ /* 0x004fea000383ffff */
[----:B------:R-:W-:Y:S05]  /*c1d0*/  BRA `(.L_x_26) ;  /* 0xffffff5c003c7947 */ /* 0x000fea000383ffff */
.L_x_36:
[----:B-1----:R-:W-:-:S07]  /*c1e0*/  MOV R0, UR7 ;  /* 0x0000000700007c02 */ /* 0x002fce0008000f00 */
.L_x_191:
[----:B-1----:R1:W2:Y:S02]  /*c1f0*/  SYNCS.PHASECHK.TRANS64.TRYWAIT P0, [R0+URZ+0x20], R3 ;  /* 0x00002003000075a7 */ /* 0x0022a400080011ff */
[----:B--2---:R-:W-:Y:S05]  /*c200*/  @!P0 NANOSLEEP.SYNCS 0x989680 ;  /* 0x009896800000895d */ /* 0x004fea0003900000 */
[----:B------:R-:W2:Y:S02]  /*c210*/  @!P0 SYNCS.PHASECHK.TRANS64 P0, [R0+URZ+0x20], R3 ;  /* 0x00002003000085a7 */ /* 0x000ea400080010ff */
[----:B--2---:R-:W-:Y:S05]  /*c220*/  @!P0 BRA `(.L_x_191) ;  /* 0xfffffffc00f08947 */ /* 0x004fea000383ffff */
[----:B------:R-:W-:Y:S05]  /*c230*/  BRA `(.L_x_35) ;  /* 0xffffff60004c7947 */ /* 0x000fea000383ffff */
.L_x_43:
[----:B-1----:R1:W4:Y:S02]  /*c240*/  SYNCS.PHASECHK.TRANS64.TRYWAIT P0, [R3+URZ+0x90], R0 ;  /* 0x00009000030075a7 */ /* 0x00232400080011ff */
[----:B----4-:R-:W-:Y:S05]  /*c250*/  @!P0 NANOSLEEP.SYNCS 0x989680 ;  /* 0x009896800000895d */ /* 0x010fea0003900000 */
[----:B------:R-:W4:Y:S02]  /*c260*/  @!P0 SYNCS.PHASECHK.TRANS64 P0, [R3+URZ+0x90], R0 ;  /* 0x00009000030085a7 */ /* 0x000f2400080010ff */
[----:B----4-:R-:W-:Y:S05]  /*c270*/  @!P0 BRA `(.L_x_43) ;  /* 0xfffffffc00f08947 */ /* 0x010fea000383ffff */
[----:B------:R-:W-:Y:S05]  /*c280*/  BRA `(.L_x_192) ;  /* 0xffffff64003c7947 */ /* 0x000fea000383ffff */
.L_x_47:
[----:B------:R-:W-:-:S07]  /*c290*/  MOV R0, UR4 ;  /* 0x0000000400007c02 */ /* 0x000fce0008000f00 */
.L_x_193:
[----:B-1----:R1:W2:Y:S02]  /*c2a0*/  SYNCS.PHASECHK.TRANS64.TRYWAIT P0, [R0+URZ], R2 ;  /* 0x00000002000075a7 */ /* 0x0022a400080011ff */
[----:B--2---:R-:W-:Y:S05]  /*c2b0*/  @!P0 NANOSLEEP.SYNCS 0x989680 ;  /* 0x009896800000895d */ /* 0x004fea0003900000 */
[----:B------:R-:W2:Y:S02]  /*c2c0*/  @!P0 SYNCS.PHASECHK.TRANS64 P0, [R0+URZ], R2 ;  /* 0x00000002000085a7 */ /* 0x000ea400080010ff */
[----:B--2---:R-:W-:Y:S05]  /*c2d0*/  @!P0 BRA `(.L_x_193) ;  /* 0xfffffffc00f08947 */ /* 0x004fea000383ffff */
[----:B------:R-:W-:Y:S05]  /*c2e0*/  BRA `(.L_x_194) ;  /* 0xffffff6800e87947 */ /* 0x000fea000383ffff */
.L_x_48:
[----:B------:R-:W-:-:S07]  /*c2f0*/  MOV R0, UR5 ;  /* 0x0000000500007c02 */ /* 0x000fce0008000f00 */
.L_x_195:
[----:B-1----:R1:W2:Y:S02]  /*c300*/  SYNCS.PHASECHK.TRANS64.TRYWAIT P0, [R0+URZ], R3 ;  /* 0x00000003000075a7 */ /* 0x0022a400080011ff */
[----:B--2---:R-:W-:Y:S05]  /*c310*/  @!P0 NANOSLEEP.SYNCS 0x989680 ;  /* 0x009896800000895d */ /* 0x004fea0003900000 */
[----:B------:R-:W2:Y:S02]  /*c320*/  @!P0 SYNCS.PHASECHK.TRANS64 P0, [R0+URZ], R3 ;  /* 0x00000003000085a7 */ /* 0x000ea400080010ff */
[----:B--2---:R-:W-:Y:S05]  /*c330*/  @!P0 BRA `(.L_x_195) ;  /* 0xfffffffc00f08947 */ /* 0x004fea000383ffff */
[----:B------:R-:W-:Y:S05]  /*c340*/  BRA `(.L_x_196) ;  /* 0xffffff6800f47947 */ /* 0x000fea000383ffff */
.L_x_49:
[----:B------:R-:W-:-:S07]  /*c350*/  MOV R0, UR5 ;  /* 0x0000000500007c02 */ /* 0x000fce0008000f00 */
.L_x_197:
[----:B-1----:R1:W2:Y:S02]  /*c360*/  SYNCS.PHASECHK.TRANS64.TRYWAIT P0, [R0+URZ], R3 ;  /* 0x00000003000075a7 */ /* 0x0022a400080011ff */
[----:B--2---:R-:W-:Y:S05]  /*c370*/  @!P0 NANOSLEEP.SYNCS 0x989680 ;  /* 0x009896800000895d */ /* 0x004fea0003900000 */
[----:B------:R-:W2:Y:S02]  /*c380*/  @!P0 SYNCS.PHASECHK.TRANS64 P0, [R0+URZ], R3 ;  /* 0x00000003000085a7 */ /* 0x000ea400080010ff */
[----:B--2---:R-:W-:Y:S05]  /*c390*/  @!P0 BRA `(.L_x_197) ;  /* 0xfffffffc00f08947 */ /* 0x004fea000383ffff */
[----:B------:R-:W-:Y:S05]  /*c3a0*/  BRA `(.L_x_198) ;  /* 0xffffff6c00007947 */ /* 0x000fea000383ffff */
.L_x_52:
[----:B-1----:R1:W2:Y:S02]  /*c3b0*/  SYNCS.PHASECHK.TRANS64.TRYWAIT P0, [R2+URZ+0xf0], R4 ;  /* 0x0000f004020075a7 */ /* 0x0022a400080011ff */
[----:B--2---:R-:W-:Y:S05]  /*c3c0*/  @!P0 NANOSLEEP.SYNCS 0x989680 ;  /* 0x009896800000895d */ /* 0x004fea0003900000 */
[----:B------:R-:W2:Y:S02]  /*c3d0*/  @!P0 SYNCS.PHASECHK.TRANS64 P0, [R2+URZ+0xf0], R4 ;  /* 0x0000f004020085a7 */ /* 0x000ea400080010ff */
[----:B--2---:R-:W-:Y:S05]  /*c3e0*/  @!P0 BRA `(.L_x_52) ;  /* 0xfffffffc00f08947 */ /* 0x004fea000383ffff */
[----:B------:R-:W-:Y:S05]  /*c3f0*/  BRA `(.L_x_199) ;  /* 0xffffff6c005c7947 */ /* 0x000fea000383ffff */
.L_x_53:
[----:B------:R-:W-:-:S07]  /*c400*/  MOV R2, UR4 ;  /* 0x0000000400027c02 */ /* 0x000fce0008000f00 */
.L_x_200:
[----:B-1----:R1:W2:Y:S02]  /*c410*/  SYNCS.PHASECHK.TRANS64.TRYWAIT P0, [R2+URZ+0xa0], R5 ;  /* 0x0000a005020075a7 */ /* 0x0022a400080011ff */
[----:B--2---:R-:W-:Y:S05]  /*c420*/  @!P0 NANOSLEEP.SYNCS 0x989680 ;  /* 0x009896800000895d */ /* 0x004fea0003900000 */
[----:B------:R-:W2:Y:S02]  /*c430*/  @!P0 SYNCS.PHASECHK.TRANS64 P0, [R2+URZ+0xa0], R5 ;  /* 0x0000a005020085a7 */ /* 0x000ea400080010ff */
[----:B--2---:R-:W-:Y:S05]  /*c440*/  @!P0 BRA `(.L_x_200) ;  /* 0xfffffffc00f08947 */ /* 0x004fea000383ffff */
[----:B------:R-:W-:Y:S05]  /*c450*/  BRA `(.L_x_201) ;  /* 0xffffff6c006c7947 */ /* 0x000fea000383ffff */
.L_x_54:
[----:B-1----:R1:W2:Y:S02]  /*c460*/  SYNCS.PHASECHK.TRANS64.TRYWAIT P1, [R2+URZ+0x90], R4 ;  /* 0x00009004020075a7 */ /* 0x0022a400080211ff */
[----:B--2---:R-:W-:Y:S05]  /*c470*/  @!P1 NANOSLEEP.SYNCS 0x989680 ;  /* 0x009896800000995d */ /* 0x004fea0003900000 */
[----:B------:R-:W2:Y:S02]  /*c480*/  @!P1 SYNCS.PHASECHK.TRANS64 P1, [R2+URZ+0x90], R4 ;  /* 0x00009004020095a7 */ /* 0x000ea400080210ff */
[----:B--2---:R-:W-:Y:S05]  /*c490*/  @!P1 BRA `(.L_x_54) ;  /* 0xfffffffc00f09947 */ /* 0x004fea000383ffff */
[----:B------:R-:W-:Y:S05]  /*c4a0*/  BRA `(.L_x_202) ;  /* 0xffffff6c009c7947 */ /* 0x000fea000383ffff */
.L_x_57:
[----:B------:R-:W-:-:S07]  /*c4b0*/  MOV R0, UR4 ;  /* 0x0000000400007c02 */ /* 0x000fce0008000f00 */
.L_x_203:
[----:B-1----:R1:W2:Y:S02]  /*c4c0*/  SYNCS.PHASECHK.TRANS64.TRYWAIT P0, [R0+URZ+0xa0], R2 ;  /* 0x0000a002000075a7 */ /* 0x0022a400080011ff */
[----:B--2---:R-:W-:Y:S05]  /*c4d0*/  @!P0 NANOSLEEP.SYNCS 0x989680 ;  /* 0x009896800000895d */ /* 0x004fea0003900000 */
[----:B------:R-:W2:Y:S02]  /*c4e0*/  @!P0 SYNCS.PHASECHK.TRANS64 P0, [R0+URZ+0xa0], R2 ;  /* 0x0000a002000085a7 */ /* 0x000ea400080010ff */
[----:B--2---:R-:W-:Y:S05]  /*c4f0*/  @!P0 BRA `(.L_x_203) ;  /* 0xfffffffc00f08947 */ /* 0x004fea000383ffff */
[----:B------:R-:W-:Y:S05]  /*c500*/  BRA `(.L_x_56) ;  /* 0xffffff6c00f07947 */ /* 0x000fea000383ffff */
.L_x_66:
[----:B-1----:R-:W-:-:S04]  /*c510*/  MOV R5, UR5 ;  /* 0x0000000500057c02 */ /* 0x002fc80008000f00 */
[----:B------:R1:W2:Y:S03]  /*c520*/  SYNCS.PHASECHK.TRANS64.TRYWAIT P0, [R5+URZ+0x8], R6 ;  /* 0x00000806050075a7 */ /* 0x0002a600080011ff */
[----:B--2---:R-:W-:Y:S05]  /*c530*/  @!P0 NANOSLEEP.SYNCS 0x989680 ;  /* 0x009896800000895d */ /* 0x004fea0003900000 */
[----:B------:R-:W2:Y:S02]  /*c540*/  @!P0 SYNCS.PHASECHK.TRANS64 P0, [R5+URZ+0x8], R6 ;  /* 0x00000806050085a7 */ /* 0x000ea400080010ff */
[----:B--2---:R-:W-:Y:S05]  /*c550*/  @!P0 BRA `(.L_x_66) ;  /* 0xfffffffc00ec8947 */ /* 0x004fea000383ffff */
[----:B------:R-:W-:Y:S05]  /*c560*/  BRA `(.L_x_65) ;  /* 0xffffff7000a47947 */ /* 0x000fea000383ffff */
.L_x_68:
[----:B------:R-:W-:Y:S01]  /*c570*/  BSSY B0, `(.L_x_204) ;  /* 0x0000006000007945 */ /* 0x000fe20003800000 */
[----:B------:R-:W-:-:S07]  /*c580*/  MOV R15, 0xffffffff ;  /* 0xffffffff000f7802 */ /* 0x000fce0000000f00 */
[----:B-1---5:R-:W-:Y:S05]  /*c590*/  WARPSYNC.COLLECTIVE R15, `(.L_x_205) ;  /* 0x000000000f0c7348 */ /* 0x022fea0003c00000 */
[----:B------:R-:W-:Y:S02]  /*c5a0*/  ELECT P6, UR79, PT ;  /* 0x00000000004f782f */ /* 0x000fe400038c0000 */
[----:B------:R-:W-:Y:S01]  /*c5b0*/  MOV R14, UR79 ;  /* 0x0000004f000e7c02 */ /* 0x000fe20008000f00 */
[----:B-1---5:R-:W-:Y:S10]  /*c5c0*/  ENDCOLLECTIVE ;  /* 0x000000000000791b */ /* 0x022ff40003800000 */
.L_x_205:
[----:B------:R-:W-:Y:S05]  /*c5d0*/  BSYNC B0 ;  /* 0x0000000000007941 */ /* 0x000fea0003800000 */
.L_x_204:
[----:B------:R-:W-:Y:S01]  /*c5e0*/  PLOP3.LUT P0, PT, P6, PT, PT, 0x80, 0x8 ;  /* 0x000000000008781c */ /* 0x000fe2000370f070 */
[----:B------:R-:W-:-:S12]  /*c5f0*/  BRA `(.L_x_206) ;  /* 0xffffff7000d07947 */ /* 0x000fd8000383ffff */
.L_x_70:
[----:B-1----:R-:W-:-:S04]  /*c600*/  MOV R0, UR5 ;  /* 0x0000000500007c02 */ /* 0x002fc80008000f00 */
[----:B------:R1:W2:Y:S03]  /*c610*/  SYNCS.PHASECHK.TRANS64.TRYWAIT P0, [R0+URZ+0x8], R4 ;  /* 0x00000804000075a7 */ /* 0x0002a600080011ff */
[----:B--2---:R-:W-:Y:S05]  /*c620*/  @!P0 NANOSLEEP.SYNCS 0x989680 ;  /* 0x009896800000895d */ /* 0x004fea0003900000 */
[----:B------:R-:W2:Y:S02]  /*c630*/  @!P0 SYNCS.PHASECHK.TRANS64 P0, [R0+URZ+0x8], R4 ;  /* 0x00000804000085a7 */ /* 0x000ea400080010ff */
[----:B--2---:R-:W-:Y:S05]  /*c640*/  @!P0 BRA `(.L_x_70) ;  /* 0xfffffffc00ec8947 */ /* 0x004fea000383ffff */
[----:B------:R-:W-:Y:S05]  /*c650*/  BRA `(.L_x_69) ;  /* 0xffffff7000d47947 */ /* 0x000fea000383ffff */
.L_x_71:
[----:B-1----:R1:W2:Y:S02]  /*c660*/  SYNCS.PHASECHK.TRANS64.TRYWAIT P0, [R0+URZ+0x90], R4 ;  /* 0x00009004000075a7 */ /* 0x0022a400080011ff */
[----:B--2---:R-:W-:Y:S05]  /*c670*/  @!P0 NANOSLEEP.SYNCS 0x989680 ;  /* 0x009896800000895d */ /* 0x004fea0003900000 */
[----:B------:R-:W2:Y:S02]  /*c680*/  @!P0 SYNCS.PHASECHK.TRANS64 P0, [R0+URZ+0x90], R4 ;  /* 0x00009004000085a7 */ /* 0x000ea400080010ff */
[----:B--2---:R-:W-:Y:S05]  /*c690*/  @!P0 BRA `(.L_x_71) ;  /* 0xfffffffc00f08947 */ /* 0x004fea000383ffff */
[----:B------:R-:W-:Y:S05]  /*c6a0*/  BRA `(.L_x_207) ;  /* 0xffffff7400e07947 */ /* 0x000fea000383ffff */
.L_x_73:
[----:B------:R-:W-:-:S07]  /*c6b0*/  MOV R0, UR46 ;  /* 0x0000002e00007c02 */ /* 0x000fce0008000f00 */
.L_x_208:
[----:B-1----:R1:W2:Y:S02]  /*c6c0*/  SYNCS.PHASECHK.TRANS64.TRYWAIT P0, [R0+URZ+0xd0], R4 ;  /* 0x0000d004000075a7 */ /* 0x0022a400080011ff */
[----:B--2---:R-:W-:Y:S05]  /*c6d0*/  @!P0 NANOSLEEP.SYNCS 0x989680 ;  /* 0x009896800000895d */ /* 0x004fea0003900000 */
[----:B------:R-:W2:Y:S02]  /*c6e0*/  @!P0 SYNCS.PHASECHK.TRANS64 P0, [R0+URZ+0xd0], R4 ;  /* 0x0000d004000085a7 */ /* 0x000ea400080010ff */
[----:B--2---:R-:W-:Y:S05]  /*c6f0*/  @!P0 BRA `(.L_x_208) ;  /* 0xfffffffc00f08947 */ /* 0x004fea000383ffff */
[----:B------:R-:W-:Y:S05]  /*c700*/  BRA `(.L_x_209) ;  /* 0xffffff78002c7947 */ /* 0x000fea000383ffff */
.L_x_76:
[----:B------:R-:W-:Y:S07]  /*c710*/  MOV R0, UR7 ;  /* 0x0000000700007c02 */ /* 0x000fee0008000f00 */
.L_x_210:
[----:B-1----:R1:W2:Y:S02]  /*c720*/  SYNCS.PHASECHK.TRANS64.TRYWAIT P0, [R0+URZ], R4 ;  /* 0x00000004000075a7 */ /* 0x0022a400080011ff */
[----:B--2---:R-:W-:Y:S05]  /*c730*/  @!P0 NANOSLEEP.SYNCS 0x989680 ;  /* 0x009896800000895d */ /* 0x004fea0003900000 */
[----:B------:R-:W2:Y:S02]  /*c740*/  @!P0 SYNCS.PHASECHK.TRANS64 P0, [R0+URZ], R4 ;  /* 0x00000004000085a7 */ /* 0x000ea400080010ff */
[----:B--2---:R-:W-:Y:S05]  /*c750*/  @!P0 BRA `(.L_x_210) ;  /* 0xfffffffc00f08947 */ /* 0x004fea000383ffff */
[----:B------:R-:W-:Y:S05]  /*c760*/  BRA `(.L_x_75) ;  /* 0xffffff7800407947 */ /* 0x000fea000383ffff */
.L_x_80:
[----:B-1----:R-:W-:-:S07]  /*c770*/  MOV R0, UR4 ;  /* 0x0000000400007c02 */ /* 0x002fce0008000f00 */
.L_x_211:
[----:B-1----:R1:W2:Y:S02]  /*c780*/  SYNCS.PHASECHK.TRANS64.TRYWAIT P0, [R0+URZ], R2 ;  /* 0x00000002000075a7 */ /* 0x0022a400080011ff */
[----:B--2---:R-:W-:Y:S05]  /*c790*/  @!P0 NANOSLEEP.SYNCS 0x989680 ;  /* 0x009896800000895d */ /* 0x004fea0003900000 */
[----:B------:R-:W2:Y:S02]  /*c7a0*/  @!P0 SYNCS.PHASECHK.TRANS64 P0, [R0+URZ], R2 ;  /* 0x00000002000085a7 */ /* 0x000ea400080010ff */
[----:B--2---:R-:W-:Y:S05]  /*c7b0*/  @!P0 BRA `(.L_x_211) ;  /* 0xfffffffc00f08947 */ /* 0x004fea000383ffff */
[----:B------:R-:W-:Y:S05]  /*c7c0*/  BRA `(.L_x_212) ;  /* 0xffffff7c00847947 */ /* 0x000fea000383ffff */
.L_x_81:
[----:B------:R-:W-:-:S07]  /*c7d0*/  MOV R0, UR5 ;  /* 0x0000000500007c02 */ /* 0x000fce0008000f00 */
.L_x_213:
[----:B-1----:R1:W2:Y:S02]  /*c7e0*/  SYNCS.PHASECHK.TRANS64.TRYWAIT P0, [R0+URZ], R3 ;  /* 0x00000003000075a7 */ /* 0x0022a400080011ff */
[----:B--2---:R-:W-:Y:S05]  /*c7f0*/  @!P0 NANOSLEEP.SYNCS 0x989680 ;  /* 0x009896800000895d */ /* 0x004fea0003900000 */
[----:B------:R-:W2:Y:S02]  /*c800*/  @!P0 SYNCS.PHASECHK.TRANS64 P0, [R0+URZ], R3 ;  /* 0x00000003000085a7 */ /* 0x000ea400080010ff */
[----:B--2---:R-:W-:Y:S05]  /*c810*/  @!P0 BRA `(.L_x_213) ;  /* 0xfffffffc00f08947 */ /* 0x004fea000383ffff */
[----:B------:R-:W-:Y:S05]  /*c820*/  BRA `(.L_x_214) ;  /* 0xffffff7c00907947 */ /* 0x000fea000383ffff */
.L_x_82:
[----:B------:R-:W-:-:S07]  /*c830*/  MOV R0, UR5 ;  /* 0x0000000500007c02 */ /* 0x000fce0008000f00 */
.L_x_215:
[----:B-1----:R1:W2:Y:S02]  /*c840*/  SYNCS.PHASECHK.TRANS64.TRYWAIT P0, [R0+URZ], R3 ;  /* 0x00000003000075a7 */ /* 0x0022a400080011ff */
[----:B--2---:R-:W-:Y:S05]  /*c850*/  @!P0 NANOSLEEP.SYNCS 0x989680 ;  /* 0x009896800000895d */ /* 0x004fea0003900000 */
[----:B------:R-:W2:Y:S02]  /*c860*/  @!P0 SYNCS.PHASECHK.TRANS64 P0, [R0+URZ], R3 ;  /* 0x00000003000085a7 */ /* 0x000ea400080010ff */
[----:B--2---:R-:W-:Y:S05]  /*c870*/  @!P0 BRA `(.L_x_215) ;  /* 0xfffffffc00f08947 */ /* 0x004fea000383ffff */
[----:B------:R-:W-:Y:S05]  /*c880*/  BRA `(.L_x_216) ;  /* 0xffffff7c009c7947 */ /* 0x000fea000383ffff */
.L_x_85:
[----:B------:R-:W-:-:S07]  /*c890*/  MOV R0, UR41 ;  /* 0x0000002900007c02 */ /* 0x000fce0008000f00 */
.L_x_217:
[----:B-1----:R1:W2:Y:S02]  /*c8a0*/  SYNCS.PHASECHK.TRANS64.TRYWAIT P1, [R0+URZ+0x110], R2 ;  /* 0x00011002000075a7 */ /* 0x0022a400080211ff */
[----:B--2---:R-:W-:Y:S05]  /*c8b0*/  @!P1 NANOSLEEP.SYNCS 0x989680 ;  /* 0x009896800000995d */ /* 0x004fea0003900000 */
[----:B------:R-:W2:Y:S02]  /*c8c0*/  @!P1 SYNCS.PHASECHK.TRANS64 P1, [R0+URZ+0x110], R2 ;  /* 0x00011002000095a7 */ /* 0x000ea400080210ff */
[----:B--2---:R-:W-:Y:S05]  /*c8d0*/  @!P1 BRA `(.L_x_217) ;  /* 0xfffffffc00f09947 */ /* 0x004fea000383ffff */
[----:B------:R-:W-:Y:S05]  /*c8e0*/  BRA `(.L_x_218) ;  /* 0xffffff7c00e87947 */ /* 0x000fea000383ffff */
.L_x_90:
[----:B--2---:R2:W3:Y:S02]  /*c8f0*/  SYNCS.PHASECHK.TRANS64.TRYWAIT P0, [R12+URZ+0x90], R0 ;  /* 0x000090000c0075a7 */ /* 0x0044e400080011ff */
[----:B---3--:R-:W-:Y:S05]  /*c900*/  @!P0 NANOSLEEP.SYNCS 0x989680 ;  /* 0x009896800000895d */ /* 0x008fea0003900000 */
[----:B------:R-:W3:Y:S02]  /*c910*/  @!P0 SYNCS.PHASECHK.TRANS64 P0, [R12+URZ+0x90], R0 ;  /* 0x000090000c0085a7 */ /* 0x000ee400080010ff */
[----:B---3--:R-:W-:Y:S05]  /*c920*/  @!P0 BRA `(.L_x_90) ;  /* 0xfffffffc00f08947 */ /* 0x008fea000383ffff */
[----:B------:R-:W-:Y:S05]  /*c930*/  BRA `(.L_x_219) ;  /* 0xffffff8400087947 */ /* 0x000fea000383ffff */
.L_x_93:
[----:B-1----:R-:W-:Y:S07]  /*c940*/  MOV R0, UR21 ;  /* 0x0000001500007c02 */ /* 0x002fee0008000f00 */
.L_x_220:
[----:B-1----:R1:W2:Y:S02]  /*c950*/  SYNCS.PHASECHK.TRANS64.TRYWAIT P2, [R0+URZ+0x88], R6 ;  /* 0x00008806000075a7 */ /* 0x0022a400080411ff */
[----:B--2---:R-:W-:Y:S05]  /*c960*/  @!P2 NANOSLEEP.SYNCS 0x989680 ;  /* 0x009896800000a95d */ /* 0x004fea0003900000 */
[----:B------:R-:W2:Y:S02]  /*c970*/  @!P2 SYNCS.PHASECHK.TRANS64 P2, [R0+URZ+0x88], R6 ;  /* 0x000088060000a5a7 */ /* 0x000ea400080410ff */
[----:B--2---:R-:W-:Y:S05]  /*c980*/  @!P2 BRA `(.L_x_220) ;  /* 0xfffffffc00f0a947 */ /* 0x004fea000383ffff */
[----:B------:R-:W-:Y:S05]  /*c990*/  BRA `(.L_x_92) ;  /* 0xffffff8800747947 */ /* 0x000fea000383ffff */
.L_x_96:
[----:B------:R-:W-:Y:S07]  /*c9a0*/  MOV R0, UR21 ;  /* 0x0000001500007c02 */ /* 0x000fee0008000f00 */
.L_x_221:
[----:B-1----:R1:W2:Y:S02]  /*c9b0*/  SYNCS.PHASECHK.TRANS64.TRYWAIT P0, [R0+URZ+0x60], R10 ;  /* 0x0000600a000075a7 */ /* 0x0022a400080011ff */
[----:B--2---:R-:W-:Y:S05]  /*c9c0*/  @!P0 NANOSLEEP.SYNCS 0x989680 ;  /* 0x009896800000895d */ /* 0x004fea0003900000 */
[----:B------:R-:W2:Y:S02]  /*c9d0*/  @!P0 SYNCS.PHASECHK.TRANS64 P0, [R0+URZ+0x60], R10 ;  /* 0x0000600a000085a7 */ /* 0x000ea400080010ff */
[----:B--2---:R-:W-:Y:S05]  /*c9e0*/  @!P0 BRA `(.L_x_221) ;  /* 0xfffffffc00f08947 */ /* 0x004fea000383ffff */
[----:B------:R-:W-:Y:S05]  /*c9f0*/  BRA `(.L_x_222) ;  /* 0xffffff8800d07947 */ /* 0x000fea000383ffff */
.L_x_97:
[----:B------:R-:W-:Y:S07]  /*ca00*/  MOV R0, UR21 ;  /* 0x0000001500007c02 */ /* 0x000fee0008000f00 */
.L_x_223:
[----:B-1----:R1:W2:Y:S02]  /*ca10*/  SYNCS.PHASECHK.TRANS64.TRYWAIT P0, [R0+URZ+0x68], R10 ;  /* 0x0000680a000075a7 */ /* 0x0022a400080011ff */
[----:B--2---:R-:W-:Y:S05]  /*ca20*/  @!P0 NANOSLEEP.SYNCS 0x989680 ;  /* 0x009896800000895d */ /* 0x004fea0003900000 */
[----:B------:R-:W2:Y:S02]  /*ca30*/  @!P0 SYNCS.PHASECHK.TRANS64 P0, [R0+URZ+0x68], R10 ;  /* 0x0000680a000085a7 */ /* 0x000ea400080010ff */
[----:B--2---:R-:W-:Y:S05]  /*ca40*/  @!P0 BRA `(.L_x_223) ;  /* 0xfffffffc00f08947 */ /* 0x004fea000383ffff */
[----:B------:R-:W-:Y:S05]  /*ca50*/  BRA `(.L_x_224) ;  /* 0xffffff8c000c7947 */ /* 0x000fea000383ffff */
.L_x_98:
[----:B------:R-:W-:Y:S07]  /*ca60*/  MOV R0, UR21 ;  /* 0x0000001500007c02 */ /* 0x000fee0008000f00 */
.L_x_225:
[----:B-1----:R1:W2:Y:S02]  /*ca70*/  SYNCS.PHASECHK.TRANS64.TRYWAIT P0, [R0+URZ+0x70], R10 ;  /* 0x0000700a000075a7 */ /* 0x0022a400080011ff */
[----:B--2---:R-:W-:Y:S05]  /*ca80*/  @!P0 NANOSLEEP.SYNCS 0x989680 ;  /* 0x009896800000895d */ /* 0x004fea0003900000 */
[----:B------:R-:W2:Y:S02]  /*ca90*/  @!P0 SYNCS.PHASECHK.TRANS64 P0, [R0+URZ+0x70], R10 ;  /* 0x0000700a000085a7 */ /* 0x000ea400080010ff */
[----:B--2---:R-:W-:Y:S05]  /*caa0*/  @!P0 BRA `(.L_x_225) ;  /* 0xfffffffc00f08947 */ /* 0x004fea000383ffff */
[----:B------:R-:W-:Y:S05]  /*cab0*/  BRA `(.L_x_226) ;  /* 0xffffff8c004c7947 */ /* 0x000fea000383ffff */
.L_x_99:
[----:B------:R-:W-:Y:S07]  /*cac0*/  MOV R0, UR21 ;  /* 0x0000001500007c02 */ /* 0x000fee0008000f00 */
.L_x_227:
[----:B-1----:R1:W2:Y:S02]  /*cad0*/  SYNCS.PHASECHK.TRANS64.TRYWAIT P0, [R0+URZ+0x78], R10 ;  /* 0x0000780a000075a7 */ /* 0x0022a400080011ff */
[----:B--2---:R-:W-:Y:S05]  /*cae0*/  @!P0 NANOSLEEP.SYNCS 0x989680 ;  /* 0x009896800000895d */ /* 0x004fea0003900000 */
[----:B------:R-:W2:Y:S02]  /*caf0*/  @!P0 SYNCS.PHASECHK.TRANS64 P0, [R0+URZ+0x78], R10 ;  /* 0x0000780a000085a7 */ /* 0x000ea400080010ff */
[----:B--2---:R-:W-:Y:S05]  /*cb00*/  @!P0 BRA `(.L_x_227) ;  /* 0xfffffffc00f08947 */ /* 0x004fea000383ffff */
[----:B------:R-:W-:Y:S05]  /*cb10*/  BRA `(.L_x_228) ;  /* 0xffffff8c00907947 */ /* 0x000fea000383ffff */
.L_x_100:
[----:B------:R-:W-:Y:S07]  /*cb20*/  MOV R0, UR21 ;  /* 0x0000001500007c02 */ /* 0x000fee0008000f00 */
.L_x_229:
[----:B-1----:R1:W2:Y:S02]  /*cb30*/  SYNCS.PHASECHK.TRANS64.TRYWAIT P0, [R0+URZ+0x60], R9 ;  /* 0x00006009000075a7 */ /* 0x0022a400080011ff */
[----:B--2---:R-:W-:Y:S05]  /*cb40*/  @!P0 NANOSLEEP.SYNCS 0x989680 ;  /* 0x009896800000895d */ /* 0x004fea0003900000 */
[----:B------:R-:W2:Y:S02]  /*cb50*/  @!P0 SYNCS.PHASECHK.TRANS64 P0, [R0+URZ+0x60], R9 ;  /* 0x00006009000085a7 */ /* 0x000ea400080010ff */
[----:B--2---:R-:W-:Y:S05]  /*cb60*/  @!P0 BRA `(.L_x_229) ;  /* 0xfffffffc00f08947 */ /* 0x004fea000383ffff */
[----:B------:R-:W-:Y:S05]  /*cb70*/  BRA `(.L_x_230) ;  /* 0xffffff8c00d87947 */ /* 0x000fea000383ffff */
.L_x_101:
[----:B------:R-:W-:Y:S07]  /*cb80*/  MOV R0, UR21 ;  /* 0x0000001500007c02 */ /* 0x000fee0008000f00 */
.L_x_231:
[----:B-1----:R1:W2:Y:S02]  /*cb90*/  SYNCS.PHASECHK.TRANS64.TRYWAIT P0, [R0+URZ+0x68], R9 ;  /* 0x00006809000075a7 */ /* 0x0022a400080011ff */
[----:B--2---:R-:W-:Y:S05]  /*cba0*/  @!P0 NANOSLEEP.SYNCS 0x989680 ;  /* 0x009896800000895d */ /* 0x004fea0003900000 */
[----:B------:R-:W2:Y:S02]  /*cbb0*/  @!P0 SYNCS.PHASECHK.TRANS64 P0, [R0+URZ+0x68], R9 ;  /* 0x00006809000085a7 */ /* 0x000ea400080010ff */
[----:B--2---:R-:W-:Y:S05]  /*cbc0*/  @!P0 BRA `(.L_x_231) ;  /* 0xfffffffc00f08947 */ /* 0x004fea000383ffff */
[----:B------:R-:W-:Y:S05]  /*cbd0*/  BRA `(.L_x_232) ;  /* 0xffffff9000207947 */ /* 0x000fea000383ffff */
.L_x_102:
[----:B------:R-:W-:Y:S07]  /*cbe0*/  MOV R0, UR21 ;  /* 0x0000001500007c02 */ /* 0x000fee0008000f00 */
.L_x_233:
[----:B-1----:R1:W2:Y:S02]  /*cbf0*/  SYNCS.PHASECHK.TRANS64.TRYWAIT P0, [R0+URZ+0x70], R9 ;  /* 0x00007009000075a7 */ /* 0x0022a400080011ff */
[----:B--2---:R-:W-:Y:S05]  /*cc00*/  @!P0 NANOSLEEP.SYNCS 0x989680 ;  /* 0x009896800000895d */ /* 0x004fea0003900000 */
[----:B------:R-:W2:Y:S02]  /*cc10*/  @!P0 SYNCS.PHASECHK.TRANS64 P0, [R0+URZ+0x70], R9 ;  /* 0x00007009000085a7 */ /* 0x000ea400080010ff */
[----:B--2---:R-:W-:Y:S05]  /*cc20*/  @!P0 BRA `(.L_x_233) ;  /* 0xfffffffc00f08947 */ /* 0x004fea000383ffff */
[----:B------:R-:W-:Y:S05]  /*cc30*/  BRA `(.L_x_234) ;  /* 0xffffff9000687947 */ /* 0x000fea000383ffff */
.L_x_103:
[----:B------:R-:W-:Y:S07]  /*cc40*/  MOV R0, UR21 ;  /* 0x0000001500007c02 */ /* 0x000fee0008000f00 */
.L_x_235:
[----:B-1----:R1:W2:Y:S02]  /*cc50*/  SYNCS.PHASECHK.TRANS64.TRYWAIT P0, [R0+URZ+0x78], R9 ;  /* 0x00007809000075a7 */ /* 0x0022a400080011ff */
[----:B--2---:R-:W-:Y:S05]  /*cc60*/  @!P0 NANOSLEEP.SYNCS 0x989680 ;  /* 0x009896800000895d */ /* 0x004fea0003900000 */
[----:B------:R-:W2:Y:S02]  /*cc70*/  @!P0 SYNCS.PHASECHK.TRANS64 P0, [R0+URZ+0x78], R9 ;  /* 0x00007809000085a7 */ /* 0x000ea400080010ff */
[----:B--2---:R-:W-:Y:S05]  /*cc80*/  @!P0 BRA `(.L_x_235) ;  /* 0xfffffffc00f08947 */ /* 0x004fea000383ffff */
[----:B------:R-:W-:Y:S05]  /*cc90*/  BRA `(.L_x_236) ;  /* 0xffffff9000ac7947 */ /* 0x000fea000383ffff */
.L_x_105:
[----:B------:R-:W-:-:S07]  /*cca0*/  MOV R0, UR21 ;  /* 0x0000001500007c02 */ /* 0x000fce0008000f00 */
.L_x_237:
[----:B-1----:R1:W3:Y:S02]  /*ccb0*/  SYNCS.PHASECHK.TRANS64.TRYWAIT P0, [R0+URZ+0x60], R10 ;  /* 0x0000600a000075a7 */ /* 0x0022e400080011ff */
[----:B---3--:R-:W-:Y:S05]  /*ccc0*/  @!P0 NANOSLEEP.SYNCS 0x989680 ;  /* 0x009896800000895d */ /* 0x008fea0003900000 */
[----:B------:R-:W3:Y:S02]  /*ccd0*/  @!P0 SYNCS.PHASECHK.TRANS64 P0, [R0+URZ+0x60], R10 ;  /* 0x0000600a000085a7 */ /* 0x000ee400080010ff */
[----:B---3--:R-:W-:Y:S05]  /*cce0*/  @!P0 BRA `(.L_x_237) ;  /* 0xfffffffc00f08947 */ /* 0x008fea000383ffff */
[----:B------:R-:W-:Y:S05]  /*ccf0*/  BRA `(.L_x_238) ;  /* 0xffffff94001c7947 */ /* 0x000fea000383ffff */
.L_x_106:
[----:B-1----:R-:W-:-:S07]  /*cd00*/  MOV R0, UR21 ;  /* 0x0000001500007c02 */ /* 0x002fce0008000f00 */
.L_x_239:
[----:B-1----:R1:W3:Y:S02]  /*cd10*/  SYNCS.PHASECHK.TRANS64.TRYWAIT P0, [R0+URZ+0x68], R10 ;  /* 0x0000680a000075a7 */ /* 0x0022e400080011ff */
[----:B---3--:R-:W-:Y:S05]  /*cd20*/  @!P0 NANOSLEEP.SYNCS 0x989680 ;  /* 0x009896800000895d */ /* 0x008fea0003900000 */
[----:B------:R-:W3:Y:S02]  /*cd30*/  @!P0 SYNCS.PHASECHK.TRANS64 P0, [R0+URZ+0x68], R10 ;  /* 0x0000680a000085a7 */ /* 0x000ee400080010ff */
[----:B---3--:R-:W-:Y:S05]  /*cd40*/  @!P0 BRA `(.L_x_239) ;  /* 0xfffffffc00f08947 */ /* 0x008fea000383ffff */
[----:B------:R-:W-:Y:S05]  /*cd50*/  BRA `(.L_x_240) ;  /* 0xffffff94000c7947 */ /* 0x000fea000383ffff */
.L_x_107:
[----:B------:R-:W-:-:S07]  /*cd60*/  MOV R2, UR21 ;  /* 0x0000001500027c02 */ /* 0x000fce0008000f00 */
.L_x_241:
[----:B-1----:R1:W3:Y:S02]  /*cd70*/  SYNCS.PHASECHK.TRANS64.TRYWAIT P0, [R2+URZ+0x70], R10 ;  /* 0x0000700a020075a7 */ /* 0x0022e400080011ff */
[----:B---3--:R-:W-:Y:S05]  /*cd80*/  @!P0 NANOSLEEP.SYNCS 0x989680 ;  /* 0x009896800000895d */ /* 0x008fea0003900000 */
[----:B------:R-:W3:Y:S02]  /*cd90*/  @!P0 SYNCS.PHASECHK.TRANS64 P0, [R2+URZ+0x70], R10 ;  /* 0x0000700a020085a7 */ /* 0x000ee400080010ff */
[----:B---3--:R-:W-:Y:S05]  /*cda0*/  @!P0 BRA `(.L_x_241) ;  /* 0xfffffffc00f08947 */ /* 0x008fea000383ffff */
[----:B------:R-:W-:Y:S05]  /*cdb0*/  BRA `(.L_x_242) ;  /* 0xffffff9400007947 */ /* 0x000fea000383ffff */
.L_x_109:
[----:B--2---:R2:W3:Y:S02]  /*cdc0*/  SYNCS.PHASECHK.TRANS64.TRYWAIT P0, [R0+URZ+0x90], R2 ;  /* 0x00009002000075a7 */ /* 0x0044e400080011ff */
[----:B---3--:R-:W-:Y:S05]  /*cdd0*/  @!P0 NANOSLEEP.SYNCS 0x989680 ;  /* 0x009896800000895d */ /* 0x008fea0003900000 */
[----:B------:R-:W3:Y:S02]  /*cde0*/  @!P0 SYNCS.PHASECHK.TRANS64 P0, [R0+URZ+0x90], R2 ;  /* 0x00009002000085a7 */ /* 0x000ee400080010ff */
[----:B---3--:R-:W-:Y:S05]  /*cdf0*/  @!P0 BRA `(.L_x_109) ;  /* 0xfffffffc00f08947 */ /* 0x008fea000383ffff */
[----:B------:R-:W-:Y:S05]  /*ce00*/  BRA `(.L_x_243) ;  /* 0xffffff9400bc7947 */ /* 0x000fea000383ffff */
.L_x_120:
[----:B-1----:R-:W-:Y:S04]  /*ce10*/  MOV R2, UR43 ;  /* 0x0000002b00027c02 */ /* 0x002fe80008000f00 */
[----:B------:R1:W2:Y:S03]  /*ce20*/  SYNCS.PHASECHK.TRANS64.TRYWAIT P0, [R2+URZ+0x40], R3 ;  /* 0x00004003020075a7 */ /* 0x0002a600080011ff */
[----:B--2---:R-:W-:Y:S05]  /*ce30*/  @!P0 NANOSLEEP.SYNCS 0x989680 ;  /* 0x009896800000895d */ /* 0x004fea0003900000 */
[----:B------:R-:W2:Y:S02]  /*ce40*/  @!P0 SYNCS.PHASECHK.TRANS64 P0, [R2+URZ+0x40], R3 ;  /* 0x00004003020085a7 */ /* 0x000ea400080010ff */
[----:B--2---:R-:W-:Y:S05]  /*ce50*/  @!P0 BRA `(.L_x_120) ;  /* 0xfffffffc00ec8947 */ /* 0x004fea000383ffff */
[----:B------:R-:W-:Y:S05]  /*ce60*/  BRA `(.L_x_119) ;  /* 0xffffffa400147947 */ /* 0x000fea000383ffff */
.L_x_122:
[----:B-1----:R1:W4:Y:S02]  /*ce70*/  SYNCS.PHASECHK.TRANS64.TRYWAIT P1, [R74+URZ+0xb0], R0 ;  /* 0x0000b0004a0075a7 */ /* 0x00232400080211ff */
[----:B----4-:R-:W-:Y:S05]  /*ce80*/  @!P1 NANOSLEEP.SYNCS 0x989680 ;  /* 0x009896800000995d */ /* 0x010fea0003900000 */
[----:B------:R-:W4:Y:S02]  /*ce90*/  @!P1 SYNCS.PHASECHK.TRANS64 P1, [R74+URZ+0xb0], R0 ;  /* 0x0000b0004a0095a7 */ /* 0x000f2400080210ff */
[----:B----4-:R-:W-:Y:S05]  /*cea0*/  @!P1 BRA `(.L_x_122) ;  /* 0xfffffffc00f09947 */ /* 0x010fea000383ffff */
[----:B------:R-:W-:Y:S05]  /*ceb0*/  BRA `(.L_x_121) ;  /* 0xffffffa4003c7947 */ /* 0x000fea000383ffff */
.L_x_131:
[----:B-1----:R1:W3:Y:S02]  /*cec0*/  SYNCS.PHASECHK.TRANS64.TRYWAIT P0, [R2+URZ+0x40], R0 ;  /* 0x00004000020075a7 */ /* 0x0022e400080011ff */
[----:B---3--:R-:W-:Y:S05]  /*ced0*/  @!P0 NANOSLEEP.SYNCS 0x989680 ;  /* 0x009896800000895d */ /* 0x008fea0003900000 */
[----:B------:R-:W3:Y:S02]  /*cee0*/  @!P0 SYNCS.PHASECHK.TRANS64 P0, [R2+URZ+0x40], R0 ;  /* 0x00004000020085a7 */ /* 0x000ee400080010ff */
[----:B---3--:R-:W-:Y:S05]  /*cef0*/  @!P0 BRA `(.L_x_131) ;  /* 0xfffffffc00f08947 */ /* 0x008fea000383ffff */
[----:B------:R-:W-:Y:S05]  /*cf00*/  BRA `(.L_x_130) ;  /* 0xffffffac00587947 */ /* 0x000fea000383ffff */
.L_x_139:
[----:B-1----:R1:W3:Y:S02]  /*cf10*/  SYNCS.PHASECHK.TRANS64.TRYWAIT P0, [R0+URZ+0x40], R6 ;  /* 0x00004006000075a7 */ /* 0x0022e400080011ff */
[----:B---3--:R-:W-:Y:S05]  /*cf20*/  @!P0 NANOSLEEP.SYNCS 0x989680 ;  /* 0x009896800000895d */ /* 0x008fea0003900000 */
[----:B------:R-:W3:Y:S02]  /*cf30*/  @!P0 SYNCS.PHASECHK.TRANS64 P0, [R0+URZ+0x40], R6 ;  /* 0x00004006000085a7 */ /* 0x000ee400080010ff */
[----:B---3--:R-:W-:Y:S05]  /*cf40*/  @!P0 BRA `(.L_x_139) ;  /* 0xfffffffc00f08947 */ /* 0x008fea000383ffff */
[----:B------:R-:W-:Y:S05]  /*cf50*/  BRA `(.L_x_138) ;  /* 0xffffffb400987947 */ /* 0x000fea000383ffff */
.L_x_147:
[----:B-1----:R1:W3:Y:S02]  /*cf60*/  SYNCS.PHASECHK.TRANS64.TRYWAIT P0, [R0+URZ+0x40], R6 ;  /* 0x00004006000075a7 */ /* 0x0022e400080011ff */
[----:B---3--:R-:W-:Y:S05]  /*cf70*/  @!P0 NANOSLEEP.SYNCS 0x989680 ;  /* 0x009896800000895d */ /* 0x008fea0003900000 */
[----:B------:R-:W3:Y:S02]  /*cf80*/  @!P0 SYNCS.PHASECHK.TRANS64 P0, [R0+URZ+0x40], R6 ;  /* 0x00004006000085a7 */ /* 0x000ee400080010ff */
[----:B---3--:R-:W-:Y:S05]  /*cf90*/  @!P0 BRA `(.L_x_147) ;  /* 0xfffffffc00f08947 */ /* 0x008fea000383ffff */
[----:B------:R-:W-:Y:S05]  /*cfa0*/  BRA `(.L_x_146) ;  /* 0xffffffbc00dc7947 */ /* 0x000fea000383ffff */
.L_x_155:
[----:B-1----:R1:W3:Y:S02]  /*cfb0*/  SYNCS.PHASECHK.TRANS64.TRYWAIT P0, [R0+URZ+0x40], R6 ;  /* 0x00004006000075a7 */ /* 0x0022e400080011ff */
[----:B---3--:R-:W-:Y:S05]  /*cfc0*/  @!P0 NANOSLEEP.SYNCS 0x989680 ;  /* 0x009896800000895d */ /* 0x008fea0003900000 */
[----:B------:R-:W3:Y:S02]  /*cfd0*/  @!P0 SYNCS.PHASECHK.TRANS64 P0, [R0+URZ+0x40], R6 ;  /* 0x00004006000085a7 */ /* 0x000ee400080010ff */
[----:B---3--:R-:W-:Y:S05]  /*cfe0*/  @!P0 BRA `(.L_x_155) ;  /* 0xfffffffc00f08947 */ /* 0x008fea000383ffff */
[----:B------:R-:W-:Y:S05]  /*cff0*/  BRA `(.L_x_154) ;  /* 0xffffffc8002c7947 */ /* 0x000fea000383ffff */
.L_x_163:
[----:B-1----:R1:W2:Y:S02]  /*d000*/  SYNCS.PHASECHK.TRANS64.TRYWAIT P0, [R0+URZ+0x40], R6 ;  /* 0x00004006000075a7 */ /* 0x0022a400080011ff */
[----:B--2---:R-:W-:Y:S05]  /*d010*/  @!P0 NANOSLEEP.SYNCS 0x989680 ;  /* 0x009896800000895d */ /* 0x004fea0003900000 */
[----:B------:R-:W2:Y:S02]  /*d020*/  @!P0 SYNCS.PHASECHK.TRANS64 P0, [R0+URZ+0x40], R6 ;  /* 0x00004006000085a7 */ /* 0x000ea400080010ff */
[----:B--2---:R-:W-:Y:S05]  /*d030*/  @!P0 BRA `(.L_x_163) ;  /* 0xfffffffc00f08947 */ /* 0x004fea000383ffff */
[----:B------:R-:W-:Y:S05]  /*d040*/  BRA `(.L_x_162) ;  /* 0xffffffd0008c7947 */ /* 0x000fea000383ffff */
.L_x_171:
[----:B-1----:R1:W2:Y:S02]  /*d050*/  SYNCS.PHASECHK.TRANS64.TRYWAIT P0, [R0+URZ+0x40], R6 ;  /* 0x00004006000075a7 */ /* 0x0022a400080011ff */
[----:B--2---:R-:W-:Y:S05]  /*d060*/  @!P0 NANOSLEEP.SYNCS 0x989680 ;  /* 0x009896800000895d */ /* 0x004fea0003900000 */
[----:B------:R-:W2:Y:S02]  /*d070*/  @!P0 SYNCS.PHASECHK.TRANS64 P0, [R0+URZ+0x40], R6 ;  /* 0x00004006000085a7 */ /* 0x000ea400080010ff */
[----:B--2---:R-:W-:Y:S05]  /*d080*/  @!P0 BRA `(.L_x_171) ;  /* 0xfffffffc00f08947 */ /* 0x004fea000383ffff */
[----:B------:R-:W-:Y:S05]  /*d090*/  BRA `(.L_x_170) ;  /* 0xffffffd800e07947 */ /* 0x000fea000383ffff */
.L_x_179:
[----:B-1----:R1:W2:Y:S02]  /*d0a0*/  SYNCS.PHASECHK.TRANS64.TRYWAIT P0, [R0+URZ+0x40], R77 ;  /* 0x0000404d000075a7 */ /* 0x0022a400080011ff */
[----:B--2---:R-:W-:Y:S05]  /*d0b0*/  @!P0 NANOSLEEP.SYNCS 0x989680 ;  /* 0x009896800000895d */ /* 0x004fea0003900000 */
[----:B------:R-:W2:Y:S02]  /*d0c0*/  @!P0 SYNCS.PHASECHK.TRANS64 P0, [R0+URZ+0x40], R77 ;  /* 0x0000404d000085a7 */ /* 0x000ea400080010ff */
[----:B--2---:R-:W-:Y:S05]  /*d0d0*/  @!P0 BRA `(.L_x_179) ;  /* 0xfffffffc00f08947 */ /* 0x004fea000383ffff */
[----:B------:R-:W-:Y:S05]  /*d0e0*/  BRA `(.L_x_178) ;  /* 0xffffffe400347947 */ /* 0x000fea000383ffff */
        .weak           $__internal_0_$__cuda_sm10x_tcgen05_guardrail_trap_col_being_dealloced_not_returned_by_alloc
        .type           $__internal_0_$__cuda_sm10x_tcgen05_guardrail_trap_col_being_dealloced_not_returned_by_alloc,@function
        .size           $__internal_0_$__cuda_sm10x_tcgen05_guardrail_trap_col_being_dealloced_not_returned_by_alloc,($__internal_1_$__cuda_sm10x_tcgen05_guardrail_trap_phase_invalid_during_alloc - $__internal_0_$__cuda_sm10x_tcgen05_guardrail_trap_col_being_dealloced_not_returned_by_alloc)
$__internal_0_$__cuda_sm10x_tcgen05_guardrail_trap_col_being_dealloced_not_returned_by_alloc:
[----:B------:R-:W-:Y:S05]  /*d0f0*/  BPT.TRAP 0x1 ;  /* 0x000000040000795c */ /* 0x000fea0000300000 */
[----:B------:R-:W-:-:S04]  /*d100*/  HFMA2 R3, -RZ, RZ, 0, 0 ;  /* 0x00000000ff037431 */ /* 0x000fc800000001ff */
[----:B------:R-:W-:Y:S05]  /*d110*/  RET.REL.NODEC R2 `(_ZN7cutlass13device_kernelINS_4gemm6kernel13GemmUniversalIN4cute5tupleIJiiiiEEENS1_10collective13CollectiveMmaINS1_35MainloopSm100TmaUmmaWarpSpecializedILi4ELi2ELi4ENS5_IJNS4_1CILi4EEESB_NSA_ILi1EEEEEEEENS5_IJNSA_ILi256EEENSA_ILi128EEENSA_ILi64EEEEEENS_10tfloat32_tENS5_IJlSC_lEEESJ_SK_NS4_8TiledMMAINS4_8MMA_AtomIJNS4_23SM100_MMA_TF32_2x1SM_SSISJ_SJ_fLi256ELi128ELNS4_4UMMA5MajorE0ELSP_0ELNSO_7ScaleInE0ELSQ_0EEEEEENS4_6LayoutINS5_IJSC_SC_SC_EEENS5_IJNSA_ILi0EEESV_SV_EEEEENS5_IJNS4_10UnderscoreESY_SY_EEEEENS4_28SM100_TMA_2SM_LOAD_MULTICASTENS4_14ComposedLayoutINS4_7SwizzleILi3ELi4ELi3EEENS4_18smem_ptr_flag_bitsILi32EEENST_INS5_IJNSA_ILi8EEENSA_ILi32EEEEEENS5_IJS18_SC_EEEEEEEvNS4_8identityES11_S1C_vS1D_EENS_8epilogue10collective18CollectiveEpilogueINS1F_23Sm100TmaWarpSpecializedILi4ELi2ELi16ELb1ELb0EEEJNS5_IJSG_SG_SH_EEENS5_IJNST_ISG_SC_EENST_INSA_ILi16EEESC_EEEEESJ_SK_SJ_SK_NS1F_6fusion15FusionCallbacksIS1J_NS1P_17LinearCombinationISJ_fSJ_fLNS_15FloatRoundStyleE2EEES1K_S1O_JEEENS4_5SM1004TMEM4LOAD26SM100_TMEM_LOAD_32dp32b16xENS4_13SM90_TMA_LOADENS12_INS13_ILi2ELi4ELi3EEES16_NST_INS5_IJS17_S1M_EEENS5_IJS1M_SC_EEEEEEENS4_39AutoVectorizingCopyWithAssumedAlignmentILi128EEENS4_14SM90_TMA_STOREES24_S26_S26_EEEvvEEEEvNT_6ParamsE) ;  /* 0xffffff2c02b87950 */ /* 0x000fea0003c3ffff */
        .weak           $__internal_1_$__cuda_sm10x_tcgen05_guardrail_trap_phase_invalid_during_alloc
        .type           $__internal_1_$__cuda_sm10x_tcgen05_guardrail_trap_phase_invalid_during_alloc,@function
        .size           $__internal_1_$__cuda_sm10x_tcgen05_guardrail_trap_phase_invalid_during_alloc,($__internal_2_$__cuda_sm10x_tcgen05_guardrail_trap_unallocated_columns_being_dealloced - $__internal_1_$__cuda_sm10x_tcgen05_guardrail_trap_phase_invalid_during_alloc)
$__internal_1_$__cuda_sm10x_tcgen05_guardrail_trap_phase_invalid_during_alloc:
[----:B------:R-:W-:Y:S05]  /*d120*/  BPT.TRAP 0x1 ;  /* 0x000000040000795c */ /* 0x000fea0000300000 */
[----:B------:R-:W-:-:S04]  /*d130*/  MOV R5, 0x0 ;  /* 0x0000000000057802 */ /* 0x000fc80000000f00 */
[----:B------:R-:W-:Y:S05]  /*d140*/  RET.REL.NODEC R4 `(_ZN7cutlass13device_kernelINS_4gemm6kernel13GemmUniversalIN4cute5tupleIJiiiiEEENS1_10collective13CollectiveMmaINS1_35MainloopSm100TmaUmmaWarpSpecializedILi4ELi2ELi4ENS5_IJNS4_1CILi4EEESB_NSA_ILi1EEEEEEEENS5_IJNSA_ILi256EEENSA_ILi128EEENSA_ILi64EEEEEENS_10tfloat32_tENS5_IJlSC_lEEESJ_SK_NS4_8TiledMMAINS4_8MMA_AtomIJNS4_23SM100_MMA_TF32_2x1SM_SSISJ_SJ_fLi256ELi128ELNS4_4UMMA5MajorE0ELSP_0ELNSO_7ScaleInE0ELSQ_0EEEEEENS4_6LayoutINS5_IJSC_SC_SC_EEENS5_IJNSA_ILi0EEESV_SV_EEEEENS5_IJNS4_10UnderscoreESY_SY_EEEEENS4_28SM100_TMA_2SM_LOAD_MULTICASTENS4_14ComposedLayoutINS4_7SwizzleILi3ELi4ELi3EEENS4_18smem_ptr_flag_bitsILi32EEENST_INS5_IJNSA_ILi8EEENSA_ILi32EEEEEENS5_IJS18_SC_EEEEEEEvNS4_8identityES11_S1C_vS1D_EENS_8epilogue10collective18CollectiveEpilogueINS1F_23Sm100TmaWarpSpecializedILi4ELi2ELi16ELb1ELb0EEEJNS5_IJSG_SG_SH_EEENS5_IJNST_ISG_SC_EENST_INSA_ILi16EEESC_EEEEESJ_SK_SJ_SK_NS1F_6fusion15FusionCallbacksIS1J_NS1P_17LinearCombinationISJ_fSJ_fLNS_15FloatRoundStyleE2EEES1K_S1O_JEEENS4_5SM1004TMEM4LOAD26SM100_TMEM_LOAD_32dp32b16xENS4_13SM90_TMA_LOADENS12_INS13_ILi2ELi4ELi3EEES16_NST_INS5_IJS17_S1M_EEENS5_IJS1M_SC_EEEEEEENS4_39AutoVectorizingCopyWithAssumedAlignmentILi128EEENS4_14SM90_TMA_STOREES24_S26_S26_EEEvvEEEEvNT_6ParamsE) ;  /* 0xffffff2c04ac7950 */ /* 0x000fea0003c3ffff */
        .weak           $__internal_2_$__cuda_sm10x_tcgen05_guardrail_trap_unallocated_columns_being_dealloced
        .type           $__internal_2_$__cuda_sm10x_tcgen05_guardrail_trap_unallocated_columns_being_dealloced,@function
        .size           $__internal_2_$__cuda_sm10x_tcgen05_guardrail_trap_unallocated_columns_being_dealloced,(.L_x_245 - $__internal_2_$__cuda_sm10x_tcgen05_guardrail_trap_unallocated_columns_being_dealloced)
$__internal_2_$__cuda_sm10x_tcgen05_guardrail_trap_unallocated_columns_being_dealloced:
[----:B------:R-:W-:Y:S05]  /*d150*/  BPT.TRAP 0x1 ;  /* 0x000000040000795c */ /* 0x000fea0000300000 */
[----:B------:R-:W-:-:S04]  /*d160*/  HFMA2 R3, -RZ, RZ, 0, 0 ;  /* 0x00000000ff037431 */ /* 0x000fc800000001ff */
[----:B------:R-:W-:Y:S05]  /*d170*/  RET.REL.NODEC R2 `(_ZN7cutlass13device_kernelINS_4gemm6kernel13GemmUniversalIN4cute5tupleIJiiiiEEENS1_10collective13CollectiveMmaINS1_35MainloopSm100TmaUmmaWarpSpecializedILi4ELi2ELi4ENS5_IJNS4_1CILi4EEESB_NSA_ILi1EEEEEEEENS5_IJNSA_ILi256EEENSA_ILi128EEENSA_ILi64EEEEEENS_10tfloat32_tENS5_IJlSC_lEEESJ_SK_NS4_8TiledMMAINS4_8MMA_AtomIJNS4_23SM100_MMA_TF32_2x1SM_SSISJ_SJ_fLi256ELi128ELNS4_4UMMA5MajorE0ELSP_0ELNSO_7ScaleInE0ELSQ_0EEEEEENS4_6LayoutINS5_IJSC_SC_SC_EEENS5_IJNSA_ILi0EEESV_SV_EEEEENS5_IJNS4_10UnderscoreESY_SY_EEEEENS4_28SM100_TMA_2SM_LOAD_MULTICASTENS4_14ComposedLayoutINS4_7SwizzleILi3ELi4ELi3EEENS4_18smem_ptr_flag_bitsILi32EEENST_INS5_IJNSA_ILi8EEENSA_ILi32EEEEEENS5_IJS18_SC_EEEEEEEvNS4_8identityES11_S1C_vS1D_EENS_8epilogue10collective18CollectiveEpilogueINS1F_23Sm100TmaWarpSpecializedILi4ELi2ELi16ELb1ELb0EEEJNS5_IJSG_SG_SH_EEENS5_IJNST_ISG_SC_EENST_INSA_ILi16EEESC_EEEEESJ_SK_SJ_SK_NS1F_6fusion15FusionCallbacksIS1J_NS1P_17LinearCombinationISJ_fSJ_fLNS_15FloatRoundStyleE2EEES1K_S1O_JEEENS4_5SM1004TMEM4LOAD26SM100_TMEM_LOAD_32dp32b16xENS4_13SM90_TMA_LOADENS12_INS13_ILi2ELi4ELi3EEES16_NST_INS5_IJS17_S1M_EEENS5_IJS1M_SC_EEEEEEENS4_39AutoVectorizingCopyWithAssumedAlignmentILi128EEENS4_14SM90_TMA_STOREES24_S26_S26_EEEvvEEEEvNT_6ParamsE) ;  /* 0xffffff2c02a07950 */ /* 0x000fea0003c3ffff */
.L_x_244:
[----:B------:R-:W-:-:S00]  /*d180*/  BRA `(.L_x_244) ;  /* 0xfffffffc00fc7947 */ /* 0x000fc0000383ffff */
[----:B------:R-:W-:-:S00]  /*d190*/  NOP ;  /* 0x0000000000007918 */ /* 0x000fc00000000000 */
        /* <DEDUP_REMOVED lines=14> */
.L_x_245:


//--------------------- .nv.global.init           --------------------------
	.section	.nv.global.init,"aw",@progbits
.nv.global.init:
	.type		$str$27,@object
	.size		$str$27,($str$28 - $str$27)
$str$27:
        /*0000*/ 	.byte	0x28, 0x61, 0x64, 0x64, 0x72, 0x65, 0x73, 0x73, 0x20, 0x26, 0x20, 0x6d, 0x61, 0x73, 0x6b, 0x29
        /*0010*/ 	.byte	0x20, 0x3d, 0x3d, 0x20, 0x30, 0x00
	.type		$str$28,@object
	.size		$str$28,($str$26 - $str$28)
$str$28:
        /*0016*/ 	.byte	0x2f, 0x74, 0x6d, 0x70, 0x2f, 0x63, 0x75, 0x74, 0x6c, 0x61, 0x73, 0x73, 0x5f, 0x73, 0x77, 0x65
        /*0026*/ 	.byte	0x65, 0x70, 0x5f, 0x73, 0x72, 0x63, 0x2f, 0x69, 0x6e, 0x63, 0x6c, 0x75, 0x64, 0x65, 0x2f, 0x63
        /*0036*/ 	.byte	0x75, 0x74, 0x65, 0x2f, 0x70, 0x6f, 0x69, 0x6e, 0x74, 0x65, 0x72, 0x5f, 0x66, 0x6c, 0x61, 0x67
        /*0046*/ 	.byte	0x67, 0x65, 0x64, 0x2e, 0x68, 0x70, 0x70, 0x00
	.type		$str$26,@object
	.size		$str$26,($str$25 - $str$26)
$str$26:
        /*004e*/ 	.byte	0x2f, 0x74, 0x6d, 0x70, 0x2f, 0x63, 0x75, 0x74, 0x6c, 0x61, 0x73, 0x73, 0x5f, 0x73, 0x77, 0x65
        /*005e*/ 	.byte	0x65, 0x70, 0x5f, 0x73, 0x72, 0x63, 0x2f, 0x69, 0x6e, 0x63, 0x6c, 0x75, 0x64, 0x65, 0x2f, 0x63
        /*006e*/ 	.byte	0x75, 0x74, 0x65, 0x2f, 0x61, 0x74, 0x6f, 0x6d, 0x2f, 0x63, 0x6f, 0x70, 0x79, 0x5f, 0x74, 0x72
        /*007e*/ 	.byte	0x61, 0x69, 0x74, 0x73, 0x5f, 0x73, 0x6d, 0x31, 0x30, 0x30, 0x2e, 0x68, 0x70, 0x70, 0x00
	.type		$str$25,@object
	.size		$str$25,(__unnamed_1 - $str$25)
$str$25:
        /*008d*/ 	.byte	0x28, 0x28, 0x75, 0x69, 0x6e, 0x74, 0x33, 0x32, 0x5f, 0x74, 0x28, 0x74, 0x68, 0x72, 0x65, 0x61
        /*009d*/ 	.byte	0x64, 0x49, 0x64, 0x78, 0x2e, 0x78, 0x29, 0x20, 0x2f, 0x20, 0x33, 0x32, 0x29, 0x20, 0x25, 0x20
        /*00ad*/ 	.byte	0x34, 0x29, 0x20, 0x3d, 0x3d, 0x20, 0x28, 0x28, 0x28, 0x74, 0x6d, 0x65, 0x6d, 0x5f, 0x61, 0x64
        /*00bd*/ 	.byte	0x64, 0x72, 0x20, 0x3e, 0x3e, 0x20, 0x31, 0x36, 0x29, 0x20, 0x2f, 0x20, 0x33, 0x32, 0x29, 0x20
        /*00cd*/ 	.byte	0x25, 0x20, 0x34, 0x29, 0x00
	.type		__unnamed_1,@object
	.size		__unnamed_1,(__unnamed_2 - __unnamed_1)
__unnamed_1:
        /*00d2*/ 	.byte	0x61, 0x75, 0x74, 0x6f, 0x20, 0x63, 0x75, 0x74, 0x65, 0x3a, 0x3a, 0x61, 0x73, 0x5f, 0x70, 0x6f
        /* <DEDUP_REMOVED lines=24> */
        /*0262*/ 	.byte	0x32, 0x30, 0x34, 0x38, 0x3e, 0x3e, 0x3e, 0x3e, 0x5d, 0x00
	.type		__unnamed_2,@object
	.size		__unnamed_2,(.L_2 - __unnamed_2)
__unnamed_2:
        /* <DEDUP_REMOVED lines=42> */
        /*050c*/ 	.byte	0x3e, 0x5d, 0x00
.L_2:


//--------------------- .nv.shared._ZN7cutlass13device_kernelINS_4gemm6kernel13GemmUniversalIN4cute5tupleIJiiiiEEENS1_10collective13CollectiveMmaINS1_35MainloopSm100TmaUmmaWarpSpecializedILi4ELi2ELi4ENS5_IJNS4_1CILi4EEESB_NSA_ILi1EEEEEEEENS5_IJNSA_ILi256EEENSA_ILi128EEENSA_ILi64EEEEEENS_10tfloat32_tENS5_IJlSC_lEEESJ_SK_NS4_8TiledMMAINS4_8MMA_AtomIJNS4_23SM100_MMA_TF32_2x1SM_SSISJ_SJ_fLi256ELi128ELNS4_4UMMA5MajorE0ELSP_0ELNSO_7ScaleInE0ELSQ_0EEEEEENS4_6LayoutINS5_IJSC_SC_SC_EEENS5_IJNSA_ILi0EEESV_SV_EEEEENS5_IJNS4_10UnderscoreESY_SY_EEEEENS4_28SM100_TMA_2SM_LOAD_MULTICASTENS4_14ComposedLayoutINS4_7SwizzleILi3ELi4ELi3EEENS4_18smem_ptr_flag_bitsILi32EEENST_INS5_IJNSA_ILi8EEENSA_ILi32EEEEEENS5_IJS18_SC_EEEEEEEvNS4_8identityES11_S1C_vS1D_EENS_8epilogue10collective18CollectiveEpilogueINS1F_23Sm100TmaWarpSpecializedILi4ELi2ELi16ELb1ELb0EEEJNS5_IJSG_SG_SH_EEENS5_IJNST_ISG_SC_EENST_INSA_ILi16EEESC_EEEEESJ_SK_SJ_SK_NS1F_6fusion15FusionCallbacksIS1J_NS1P_17LinearCombinationISJ_fSJ_fLNS_15FloatRoundStyleE2EEES1K_S1O_JEEENS4_5SM1004TMEM4LOAD26SM100_TMEM_LOAD_32dp32b16xENS4_13SM90_TMA_LOADENS12_INS13_ILi2ELi4ELi3EEES16_NST_INS5_IJS17_S1M_EEENS5_IJS1M_SC_EEEEEEENS4_39AutoVectorizingCopyWithAssumedAlignmentILi128EEENS4_14SM90_TMA_STOREES24_S26_S26_EEEvvEEEEvNT_6ParamsE --------------------------
	.section	.nv.shared._ZN7cutlass13device_kernelINS_4gemm6kernel13GemmUniversalIN4cute5tupleIJiiiiEEENS1_10collective13CollectiveMmaINS1_35MainloopSm100TmaUmmaWarpSpecializedILi4ELi2ELi4ENS5_IJNS4_1CILi4EEESB_NSA_ILi1EEEEEEEENS5_IJNSA_ILi256EEENSA_ILi128EEENSA_ILi64EEEEEENS_10tfloat32_tENS5_IJlSC_lEEESJ_SK_NS4_8TiledMMAINS4_8MMA_AtomIJNS4_23SM100_MMA_TF32_2x1SM_SSISJ_SJ_fLi256ELi128ELNS4_4UMMA5MajorE0ELSP_0ELNSO_7ScaleInE0ELSQ_0EEEEEENS4_6LayoutINS5_IJSC_SC_SC_EEENS5_IJNSA_ILi0EEESV_SV_EEEEENS5_IJNS4_10UnderscoreESY_SY_EEEEENS4_28SM100_TMA_2SM_LOAD_MULTICASTENS4_14ComposedLayoutINS4_7SwizzleILi3ELi4ELi3EEENS4_18smem_ptr_flag_bitsILi32EEENST_INS5_IJNSA_ILi8EEENSA_ILi32EEEEEENS5_IJS18_SC_EEEEEEEvNS4_8identityES11_S1C_vS1D_EENS_8epilogue10collective18CollectiveEpilogueINS1F_23Sm100TmaWarpSpecializedILi4ELi2ELi16ELb1ELb0EEEJNS5_IJSG_SG_SH_EEENS5_IJNST_ISG_SC_EENST_INSA_ILi16EEESC_EEEEESJ_SK_SJ_SK_NS1F_6fusion15FusionCallbacksIS1J_NS1P_17LinearCombinationISJ_fSJ_fLNS_15FloatRoundStyleE2EEES1K_S1O_JEEENS4_5SM1004TMEM4LOAD26SM100_TMEM_LOAD_32dp32b16xENS4_13SM90_TMA_LOADENS12_INS13_ILi2ELi4ELi3EEES16_NST_INS5_IJS17_S1M_EEENS5_IJS1M_SC_EEEEEEENS4_39AutoVectorizingCopyWithAssumedAlignmentILi128EEENS4_14SM90_TMA_STOREES24_S26_S26_EEEvvEEEEvNT_6ParamsE,"aw",@nobits
	.sectionflags	@""
	.align	16
	.zero		1024


//--------------------- .nv.shared.reserved.0     --------------------------
	.section	.nv.shared.reserved.0,"aw",@nobits
	.weak		__nv_reservedSMEM_offset_0_alias
	.size		__nv_reservedSMEM_offset_0_alias, 0, 64
	.other		__nv_reservedSMEM_offset_0_alias,@"STO_CUDA_RESERVED_SHARED STV_DEFAULT"
__nv_reservedSMEM_offset_0_alias:
	.zero		0
.nv.shared.reserved.0:
	.zero		64
	.weak		__nv_reservedSMEM_tcgen05_partition
	.type		__nv_reservedSMEM_tcgen05_partition,@object
	.size		__nv_reservedSMEM_tcgen05_partition,(.L_0 - __nv_reservedSMEM_tcgen05_partition)
__nv_reservedSMEM_tcgen05_partition:
	.zero		32
.L_0:


//--------------------- .nv.global                --------------------------
	.section	.nv.global,"aw",@nobits
.nv.global:
	.type		_ZN40_INTERNAL_62a1e1b4_4_k_cu_f61e455e_288944cute1_E,@object
	.size		_ZN40_INTERNAL_62a1e1b4_4_k_cu_f61e455e_288944cute1_E,(_ZN40_INTERNAL_62a1e1b4_4_k_cu_f61e455e_288944cuda3std3__45__cpo6cbeginE - _ZN40_INTERNAL_62a1e1b4_4_k_cu_f61e455e_288944cute1_E)
_ZN40_INTERNAL_62a1e1b4_4_k_cu_f61e455e_288944cute1_E:
	.zero		1
	.type		_ZN40_INTERNAL_62a1e1b4_4_k_cu_f61e455e_288944cuda3std3__45__cpo6cbeginE,@object
	.size		_ZN40_INTERNAL_62a1e1b4_4_k_cu_f61e455e_288944cuda3std3__45__cpo6cbeginE,(_ZN40_INTERNAL_62a1e1b4_4_k_cu_f61e455e_288944cuda3std3__48in_placeE - _ZN40_INTERNAL_62a1e1b4_4_k_cu_f61e455e_288944cuda3std3__45__cpo6cbeginE)
_ZN40_INTERNAL_62a1e1b4_4_k_cu_f61e455e_288944cuda3std3__45__cpo6cbeginE:
	.zero		1
	.type		_ZN40_INTERNAL_62a1e1b4_4_k_cu_f61e455e_288944cuda3std3__48in_placeE,@object
	.size		_ZN40_INTERNAL_62a1e1b4_4_k_cu_f61e455e_288944cuda3std3__48in_placeE,(_ZN40_INTERNAL_62a1e1b4_4_k_cu_f61e455e_288944cuda3std6ranges3__45__cpo9iter_moveE - _ZN40_INTERNAL_62a1e1b4_4_k_cu_f61e455e_288944cuda3std3__48in_placeE)
_ZN40_INTERNAL_62a1e1b4_4_k_cu_f61e455e_288944cuda3std3__48in_placeE:
	.zero		1
	.type		_ZN40_INTERNAL_62a1e1b4_4_k_cu_f61e455e_288944cuda3std6ranges3__45__cpo9iter_moveE,@object
	.size		_ZN40_INTERNAL_62a1e1b4_4_k_cu_f61e455e_288944cuda3std6ranges3__45__cpo9iter_moveE,(_ZN40_INTERNAL_62a1e1b4_4_k_cu_f61e455e_288944cuda3std3__45__cpo5beginE - _ZN40_INTERNAL_62a1e1b4_4_k_cu_f61e455e_288944cuda3std6ranges3__45__cpo9iter_moveE)
_ZN40_INTERNAL_62a1e1b4_4_k_cu_f61e455e_288944cuda3std6ranges3__45__cpo9iter_moveE:
	.zero		1
	.type		_ZN40_INTERNAL_62a1e1b4_4_k_cu_f61e455e_288944cuda3std3__45__cpo5beginE,@object
	.size		_ZN40_INTERNAL_62a1e1b4_4_k_cu_f61e455e_288944cuda3std3__45__cpo5beginE,(_ZN40_INTERNAL_62a1e1b4_4_k_cu_f61e455e_288944cuda3std3__442_GLOBAL__N__62a1e1b4_4_k_cu_f61e455e_288946ignoreE - _ZN40_INTERNAL_62a1e1b4_4_k_cu_f61e455e_288944cuda3std3__45__cpo5beginE)
_ZN40_INTERNAL_62a1e1b4_4_k_cu_f61e455e_288944cuda3std3__45__cpo5beginE:
	.zero		1
	.type		_ZN40_INTERNAL_62a1e1b4_4_k_cu_f61e455e_288944cuda3std3__442_GLOBAL__N__62a1e1b4_4_k_cu_f61e455e_288946ignoreE,@object
	.size		_ZN40_INTERNAL_62a1e1b4_4_k_cu_f61e455e_288944cuda3std3__442_GLOBAL__N__62a1e1b4_4_k_cu_f61e455e_288946ignoreE,(_ZN40_INTERNAL_62a1e1b4_4_k_cu_f61e455e_288944cute7productE - _ZN40_INTERNAL_62a1e1b4_4_k_cu_f61e455e_288944cuda3std3__442_GLOBAL__N__62a1e1b4_4_k_cu_f61e455e_288946ignoreE)
_ZN40_INTERNAL_62a1e1b4_4_k_cu_f61e455e_288944cuda3std3__442_GLOBAL__N__62a1e1b4_4_k_cu_f61e455e_288946ignoreE:
	.zero		1
	.type		_ZN40_INTERNAL_62a1e1b4_4_k_cu_f61e455e_288944cute7productE,@object
	.size		_ZN40_INTERNAL_62a1e1b4_4_k_cu_f61e455e_288944cute7productE,(_ZN40_INTERNAL_62a1e1b4_4_k_cu_f61e455e_288944cuda3std3__45__cpo3endE - _ZN40_INTERNAL_62a1e1b4_4_k_cu_f61e455e_288944cute7productE)
_ZN40_INTERNAL_62a1e1b4_4_k_cu_f61e455e_288944cute7productE:
	.zero		1
	.type		_ZN40_INTERNAL_62a1e1b4_4_k_cu_f61e455e_288944cuda3std3__45__cpo3endE,@object
	.size		_ZN40_INTERNAL_62a1e1b4_4_k_cu_f61e455e_288944cuda3std3__45__cpo3endE,(_ZN40_INTERNAL_62a1e1b4_4_k_cu_f61e455e_288944cuda3std3__419piecewise_constructE - _ZN40_INTERNAL_62a1e1b4_4_k_cu_f61e455e_288944cuda3std3__45__cpo3endE)
_ZN40_INTERNAL_62a1e1b4_4_k_cu_f61e455e_288944cuda3std3__45__cpo3endE:
	.zero		1
	.type		_ZN40_INTERNAL_62a1e1b4_4_k_cu_f61e455e_288944cuda3std3__419piecewise_constructE,@object
	.size		_ZN40_INTERNAL_62a1e1b4_4_k_cu_f61e455e_288944cuda3std3__419piecewise_constructE,(_ZN40_INTERNAL_62a1e1b4_4_k_cu_f61e455e_288944cuda3std3__45__cpo4cendE - _ZN40_INTERNAL_62a1e1b4_4_k_cu_f61e455e_288944cuda3std3__419piecewise_constructE)
_ZN40_INTERNAL_62a1e1b4_4_k_cu_f61e455e_288944cuda3std3__419piecewise_constructE:
	.zero		1
	.type		_ZN40_INTERNAL_62a1e1b4_4_k_cu_f61e455e_288944cuda3std3__45__cpo4cendE,@object
	.size		_ZN40_INTERNAL_62a1e1b4_4_k_cu_f61e455e_288944cuda3std3__45__cpo4cendE,(_ZN40_INTERNAL_62a1e1b4_4_k_cu_f61e455e_288944cuda3std6ranges3__45__cpo4swapE - _ZN40_INTERNAL_62a1e1b4_4_k_cu_f61e455e_288944cuda3std3__45__cpo4cendE)
_ZN40_INTERNAL_62a1e1b4_4_k_cu_f61e455e_288944cuda3std3__45__cpo4cendE:
	.zero		1
	.type		_ZN40_INTERNAL_62a1e1b4_4_k_cu_f61e455e_288944cuda3std6ranges3__45__cpo4swapE,@object
	.size		_ZN40_INTERNAL_62a1e1b4_4_k_cu_f61e455e_288944cuda3std6ranges3__45__cpo4swapE,(.L_10 - _ZN40_INTERNAL_62a1e1b4_4_k_cu_f61e455e_288944cuda3std6ranges3__45__cpo4swapE)
_ZN40_INTERNAL_62a1e1b4_4_k_cu_f61e455e_288944cuda3std6ranges3__45__cpo4swapE:
	.zero		1
.L_10:


//--------------------- .nv.constant0._ZN7cutlass13device_kernelINS_4gemm6kernel13GemmUniversalIN4cute5tupleIJiiiiEEENS1_10collective13CollectiveMmaINS1_35MainloopSm100TmaUmmaWarpSpecializedILi4ELi2ELi4ENS5_IJNS4_1CILi4EEESB_NSA_ILi1EEEEEEEENS5_IJNSA_ILi256EEENSA_ILi128EEENSA_ILi64EEEEEENS_10tfloat32_tENS5_IJlSC_lEEESJ_SK_NS4_8TiledMMAINS4_8MMA_AtomIJNS4_23SM100_MMA_TF32_2x1SM_SSISJ_SJ_fLi256ELi128ELNS4_4UMMA5MajorE0ELSP_0ELNSO_7ScaleInE0ELSQ_0EEEEEENS4_6LayoutINS5_IJSC_SC_SC_EEENS5_IJNSA_ILi0EEESV_SV_EEEEENS5_IJNS4_10UnderscoreESY_SY_EEEEENS4_28SM100_TMA_2SM_LOAD_MULTICASTENS4_14ComposedLayoutINS4_7SwizzleILi3ELi4ELi3EEENS4_18smem_ptr_flag_bitsILi32EEENST_INS5_IJNSA_ILi8EEENSA_ILi32EEEEEENS5_IJS18_SC_EEEEEEEvNS4_8identityES11_S1C_vS1D_EENS_8epilogue10collective18CollectiveEpilogueINS1F_23Sm100TmaWarpSpecializedILi4ELi2ELi16ELb1ELb0EEEJNS5_IJSG_SG_SH_EEENS5_IJNST_ISG_SC_EENST_INSA_ILi16EEESC_EEEEESJ_SK_SJ_SK_NS1F_6fusion15FusionCallbacksIS1J_NS1P_17LinearCombinationISJ_fSJ_fLNS_15FloatRoundStyleE2EEES1K_S1O_JEEENS4_5SM1004TMEM4LOAD26SM100_TMEM_LOAD_32dp32b16xENS4_13SM90_TMA_LOADENS12_INS13_ILi2ELi4ELi3EEES16_NST_INS5_IJS17_S1M_EEENS5_IJS1M_SC_EEEEEEENS4_39AutoVectorizingCopyWithAssumedAlignmentILi128EEENS4_14SM90_TMA_STOREES24_S26_S26_EEEvvEEEEvNT_6ParamsE --------------------------
	.section	.nv.constant0._ZN7cutlass13device_kernelINS_4gemm6kernel13GemmUniversalIN4cute5tupleIJiiiiEEENS1_10collective13CollectiveMmaINS1_35MainloopSm100TmaUmmaWarpSpecializedILi4ELi2ELi4ENS5_IJNS4_1CILi4EEESB_NSA_ILi1EEEEEEEENS5_IJNSA_ILi256EEENSA_ILi128EEENSA_ILi64EEEEEENS_10tfloat32_tENS5_IJlSC_lEEESJ_SK_NS4_8TiledMMAINS4_8MMA_AtomIJNS4_23SM100_MMA_TF32_2x1SM_SSISJ_SJ_fLi256ELi128ELNS4_4UMMA5MajorE0ELSP_0ELNSO_7ScaleInE0ELSQ_0EEEEEENS4_6LayoutINS5_IJSC_SC_SC_EEENS5_IJNSA_ILi0EEESV_SV_EEEEENS5_IJNS4_10UnderscoreESY_SY_EEEEENS4_28SM100_TMA_2SM_LOAD_MULTICASTENS4_14ComposedLayoutINS4_7SwizzleILi3ELi4ELi3EEENS4_18smem_ptr_flag_bitsILi32EEENST_INS5_IJNSA_ILi8EEENSA_ILi32EEEEEENS5_IJS18_SC_EEEEEEEvNS4_8identityES11_S1C_vS1D_EENS_8epilogue10collective18CollectiveEpilogueINS1F_23Sm100TmaWarpSpecializedILi4ELi2ELi16ELb1ELb0EEEJNS5_IJSG_SG_SH_EEENS5_IJNST_ISG_SC_EENST_INSA_ILi16EEESC_EEEEESJ_SK_SJ_SK_NS1F_6fusion15FusionCallbacksIS1J_NS1P_17LinearCombinationISJ_fSJ_fLNS_15FloatRoundStyleE2EEES1K_S1O_JEEENS4_5SM1004TMEM4LOAD26SM100_TMEM_LOAD_32dp32b16xENS4_13SM90_TMA_LOADENS12_INS13_ILi2ELi4ELi3EEES16_NST_INS5_IJS17_S1M_EEENS5_IJS1M_SC_EEEEEEENS4_39AutoVectorizingCopyWithAssumedAlignmentILi128EEENS4_14SM90_TMA_STOREES24_S26_S26_EEEvvEEEEvNT_6ParamsE,"a",@progbits
	.sectionflags	@""
	.align	4
.nv.constant0._ZN7cutlass13device_kernelINS_4gemm6kernel13GemmUniversalIN4cute5tupleIJiiiiEEENS1_10collective13CollectiveMmaINS1_35MainloopSm100TmaUmmaWarpSpecializedILi4ELi2ELi4ENS5_IJNS4_1CILi4EEESB_NSA_ILi1EEEEEEEENS5_IJNSA_ILi256EEENSA_ILi128EEENSA_ILi64EEEEEENS_10tfloat32_tENS5_IJlSC_lEEESJ_SK_NS4_8TiledMMAINS4_8MMA_AtomIJNS4_23SM100_MMA_TF32_2x1SM_SSISJ_SJ_fLi256ELi128ELNS4_4UMMA5MajorE0ELSP_0ELNSO_7ScaleInE0ELSQ_0EEEEEENS4_6LayoutINS5_IJSC_SC_SC_EEENS5_IJNSA_ILi0EEESV_SV_EEEEENS5_IJNS4_10UnderscoreESY_SY_EEEEENS4_28SM100_TMA_2SM_LOAD_MULTICASTENS4_14ComposedLayoutINS4_7SwizzleILi3ELi4ELi3EEENS4_18smem_ptr_flag_bitsILi32EEENST_INS5_IJNSA_ILi8EEENSA_ILi32EEEEEENS5_IJS18_SC_EEEEEEEvNS4_8identityES11_S1C_vS1D_EENS_8epilogue10collective18CollectiveEpilogueINS1F_23Sm100TmaWarpSpecializedILi4ELi2ELi16ELb1ELb0EEEJNS5_IJSG_SG_SH_EEENS5_IJNST_ISG_SC_EENST_INSA_ILi16EEESC_EEEEESJ_SK_SJ_SK_NS1F_6fusion15FusionCallbacksIS1J_NS1P_17LinearCombinationISJ_fSJ_fLNS_15FloatRoundStyleE2EEES1K_S1O_JEEENS4_5SM1004TMEM4LOAD26SM100_TMEM_LOAD_32dp32b16xENS4_13SM90_TMA_LOADENS12_INS13_ILi2ELi4ELi3EEES16_NST_INS5_IJS17_S1M_EEENS5_IJS1M_SC_EEEEEEENS4_39AutoVectorizingCopyWithAssumedAlignmentILi128EEENS4_14SM90_TMA_STOREES24_S26_S26_EEEvvEEEEvNT_6ParamsE:
	.zero		2944


//--------------------- SYMBOLS --------------------------

	.type		.nv.reservedSmem.offset0,@object
	.size		.nv.reservedSmem.offset0,0x4
	.type		.nv.reservedSmem.cap,@object
	.size		.nv.reservedSmem.cap,0x4
	.type		__assertfail,@function
